// auto-generated by cutlass_sweep.gemm — config: {"arch": "sm_90", "cluster_m": 1, "cluster_n": 1, "dtype": "bf16", "dtype_b": "bf16", "layout": "nt", "stages": 0, "tile_k": 32, "tile_m": 256, "tile_n": 128}
#include "cutlass/cutlass.h"
#include "cutlass/gemm/collective/collective_builder.hpp"
#include "cutlass/gemm/device/gemm_universal_adapter.h"
#include "cutlass/gemm/kernel/gemm_universal.hpp"
#include "cutlass/epilogue/collective/collective_builder.hpp"

using ElemA = cutlass::bfloat16_t;
using ElemB = cutlass::bfloat16_t;
using ElemCD = cutlass::bfloat16_t;
using Acc  = float;
using TileShape    = cute::Shape<cute::_256, cute::_128, cute::_32>;
using ClusterShape = cute::Shape<cute::_1, cute::_1, cute::_1>;

using CollectiveEpilogue = typename cutlass::epilogue::collective::CollectiveBuilder<
    cutlass::arch::Sm90, cutlass::arch::OpClassTensorOp,
    TileShape, ClusterShape,
    cutlass::epilogue::collective::EpilogueTileAuto,
    Acc, Acc,
    ElemCD, cutlass::layout::RowMajor, 128 / cutlass::sizeof_bits<ElemCD>::value,
    ElemCD, cutlass::layout::RowMajor, 128 / cutlass::sizeof_bits<ElemCD>::value,
    cutlass::epilogue::collective::EpilogueScheduleAuto
  >::CollectiveOp;

using CollectiveMainloop = typename cutlass::gemm::collective::CollectiveBuilder<
    cutlass::arch::Sm90, cutlass::arch::OpClassTensorOp,
    ElemA, cutlass::layout::RowMajor, 128 / cutlass::sizeof_bits<ElemA>::value,
    ElemB, cutlass::layout::ColumnMajor, 128 / cutlass::sizeof_bits<ElemB>::value,
    Acc,
    TileShape, ClusterShape,
    cutlass::gemm::collective::StageCountAutoCarveout<static_cast<int>(sizeof(typename CollectiveEpilogue::SharedStorage))>,
    cutlass::gemm::collective::KernelScheduleAuto
  >::CollectiveOp;

using GemmKernel = cutlass::gemm::kernel::GemmUniversal<
    cute::Shape<int,int,int,int>,
    CollectiveMainloop,
    CollectiveEpilogue
>;
using Gemm = cutlass::gemm::device::GemmUniversalAdapter<GemmKernel>;

// Force the device kernel symbol into the cubin without needing a host main.
auto* _anchor = &cutlass::device_kernel<GemmKernel>;


// ===== COMPILED SASS (sm_90a) =====

	.target	sm_90a

	.elftype	@"ET_EXEC"


//--------------------- .note.nv.tkinfo           --------------------------
	.section	.note.nv.tkinfo,"",@"SHT_NOTE"
	.sectionflags	@"SHF_NOTE_NV_TKINFO"
	.tkinfo
        /*0018*/ 	.word	0x00000002
        /*0030*/ 	.string	""
        /*0030*/ 	.string	"ptxas"
        /*0030*/ 	.string	"Cuda compilation tools, release 13.0, V13.0.88"
        /*0030*/ 	.string	"Build cuda_13.0.r13.0/compiler.36424714_0"
        /*0030*/ 	.string	"-arch sm_90a -m 64 "



//--------------------- .note.nv.cuinfo           --------------------------
	.section	.note.nv.cuinfo,"",@"SHT_NOTE"
	.sectionflags	@"SHF_NOTE_NV_CUINFO"
        /*0018*/ 	.short	0x0002
        /*001a*/ 	.short	0x005a
        /*001c*/ 	.short	0x0082
	.zero		2


//--------------------- .nv.info                  --------------------------
	.section	.nv.info,"",@"SHT_CUDA_INFO"
	.align	4


	//----- nvinfo : EIATTR_REGCOUNT
	.align		4
        /*0000*/ 	.byte	0x04, 0x2f
        /*0002*/ 	.short	(.L_15 - .L_14)
	.align		4
.L_14:
        /*0004*/ 	.word	index@(_ZN7cutlass13device_kernelINS_4gemm6kernel13GemmUniversalIN4cute5tupleIJiiiiEEENS1_10collective13CollectiveMmaINS1_34MainloopSm90TmaGmmaWarpSpecializedILi9ENS5_IJNS4_1CILi1EEESB_SB_EEENS1_35KernelTmaWarpSpecializedCooperativeEEENS5_IJNSA_ILi256EEENSA_ILi128EEENSA_ILi32EEEEEENS_10bfloat16_tENS5_IJlSB_lEEESJ_SK_NS4_8TiledMMAINS4_8MMA_AtomIJNS4_4SM904GMMA28MMA_64x128x16_F32BF16BF16_SSILNSO_5MajorE0ELSQ_0ELNSO_7ScaleInE1ELSR_1EEEEEENS4_6LayoutINS5_IJNSA_ILi2EEESB_SB_EEENS5_IJSB_NSA_ILi0EEESX_EEEEENS5_IJNS4_10UnderscoreES10_S10_EEEEENS4_13SM90_TMA_LOADENS4_14ComposedLayoutINS4_7SwizzleILi2ELi4ELi3EEENS4_18smem_ptr_flag_bitsILi16EEENSU_INS5_IJNSA_ILi8EEESH_EEENS5_IJSH_SB_EEEEEEEvNS4_8identityES13_S1D_vS1E_EENS_8epilogue10collective6detail29Sm90TmaWarpSpecializedAdapterINS1H_15DefaultEpilogueISJ_SK_SK_NS1G_6thread17LinearCombinationISJ_Li1EffLNS1L_9ScaleType4KindE0ELNS_15FloatRoundStyleE2ESJ_EENS1_15EpilogueDefaultEEEEEvvEEEEvNT_6ParamsE)
        /*0008*/ 	.word	0x000000a8


	//----- nvinfo : EIATTR_FRAME_SIZE
	.align		4
.L_15:
        /*000c*/ 	.byte	0x04, 0x11
        /*000e*/ 	.short	(.L_17 - .L_16)
	.align		4
.L_16:
        /*0010*/ 	.word	index@(_ZN7cutlass13device_kernelINS_4gemm6kernel13GemmUniversalIN4cute5tupleIJiiiiEEENS1_10collective13CollectiveMmaINS1_34MainloopSm90TmaGmmaWarpSpecializedILi9ENS5_IJNS4_1CILi1EEESB_SB_EEENS1_35KernelTmaWarpSpecializedCooperativeEEENS5_IJNSA_ILi256EEENSA_ILi128EEENSA_ILi32EEEEEENS_10bfloat16_tENS5_IJlSB_lEEESJ_SK_NS4_8TiledMMAINS4_8MMA_AtomIJNS4_4SM904GMMA28MMA_64x128x16_F32BF16BF16_SSILNSO_5MajorE0ELSQ_0ELNSO_7ScaleInE1ELSR_1EEEEEENS4_6LayoutINS5_IJNSA_ILi2EEESB_SB_EEENS5_IJSB_NSA_ILi0EEESX_EEEEENS5_IJNS4_10UnderscoreES10_S10_EEEEENS4_13SM90_TMA_LOADENS4_14ComposedLayoutINS4_7SwizzleILi2ELi4ELi3EEENS4_18smem_ptr_flag_bitsILi16EEENSU_INS5_IJNSA_ILi8EEESH_EEENS5_IJSH_SB_EEEEEEEvNS4_8identityES13_S1D_vS1E_EENS_8epilogue10collective6detail29Sm90TmaWarpSpecializedAdapterINS1H_15DefaultEpilogueISJ_SK_SK_NS1G_6thread17LinearCombinationISJ_Li1EffLNS1L_9ScaleType4KindE0ELNS_15FloatRoundStyleE2ESJ_EENS1_15EpilogueDefaultEEEEEvvEEEEvNT_6ParamsE)
        /*0014*/ 	.word	0x00000000


	//----- nvinfo : EIATTR_MIN_STACK_SIZE
	.align		4
.L_17:
        /*0018*/ 	.byte	0x04, 0x12
        /*001a*/ 	.short	(.L_19 - .L_18)
	.align		4
.L_18:
        /*001c*/ 	.word	index@(_ZN7cutlass13device_kernelINS_4gemm6kernel13GemmUniversalIN4cute5tupleIJiiiiEEENS1_10collective13CollectiveMmaINS1_34MainloopSm90TmaGmmaWarpSpecializedILi9ENS5_IJNS4_1CILi1EEESB_SB_EEENS1_35KernelTmaWarpSpecializedCooperativeEEENS5_IJNSA_ILi256EEENSA_ILi128EEENSA_ILi32EEEEEENS_10bfloat16_tENS5_IJlSB_lEEESJ_SK_NS4_8TiledMMAINS4_8MMA_AtomIJNS4_4SM904GMMA28MMA_64x128x16_F32BF16BF16_SSILNSO_5MajorE0ELSQ_0ELNSO_7ScaleInE1ELSR_1EEEEEENS4_6LayoutINS5_IJNSA_ILi2EEESB_SB_EEENS5_IJSB_NSA_ILi0EEESX_EEEEENS5_IJNS4_10UnderscoreES10_S10_EEEEENS4_13SM90_TMA_LOADENS4_14ComposedLayoutINS4_7SwizzleILi2ELi4ELi3EEENS4_18smem_ptr_flag_bitsILi16EEENSU_INS5_IJNSA_ILi8EEESH_EEENS5_IJSH_SB_EEEEEEEvNS4_8identityES13_S1D_vS1E_EENS_8epilogue10collective6detail29Sm90TmaWarpSpecializedAdapterINS1H_15DefaultEpilogueISJ_SK_SK_NS1G_6thread17LinearCombinationISJ_Li1EffLNS1L_9ScaleType4KindE0ELNS_15FloatRoundStyleE2ESJ_EENS1_15EpilogueDefaultEEEEEvvEEEEvNT_6ParamsE)
        /*0020*/ 	.word	0x00000000
.L_19:


//--------------------- .nv.compat                --------------------------
	.section	.nv.compat,"",@"SHT_CUDA_COMPAT_INFO"
	.align	4
        /*0000*/ 	.byte	0x02, 0x09, 0x01, 0x00, 0x02, 0x02, 0x04, 0x00, 0x02, 0x05, 0x05, 0x00, 0x03, 0x07, 0x01, 0x01
        /*0010*/ 	.byte	0x02, 0x03, 0x01, 0x00, 0x02, 0x06, 0x01, 0x00, 0x04, 0x0b, 0x08, 0x00, 0x00, 0x00, 0x00, 0x00
        /*0020*/ 	.byte	0x00, 0x00, 0x00, 0x00


//--------------------- .nv.info._ZN7cutlass13device_kernelINS_4gemm6kernel13GemmUniversalIN4cute5tupleIJiiiiEEENS1_10collective13CollectiveMmaINS1_34MainloopSm90TmaGmmaWarpSpecializedILi9ENS5_IJNS4_1CILi1EEESB_SB_EEENS1_35KernelTmaWarpSpecializedCooperativeEEENS5_IJNSA_ILi256EEENSA_ILi128EEENSA_ILi32EEEEEENS_10bfloat16_tENS5_IJlSB_lEEESJ_SK_NS4_8TiledMMAINS4_8MMA_AtomIJNS4_4SM904GMMA28MMA_64x128x16_F32BF16BF16_SSILNSO_5MajorE0ELSQ_0ELNSO_7ScaleInE1ELSR_1EEEEEENS4_6LayoutINS5_IJNSA_ILi2EEESB_SB_EEENS5_IJSB_NSA_ILi0EEESX_EEEEENS5_IJNS4_10UnderscoreES10_S10_EEEEENS4_13SM90_TMA_LOADENS4_14ComposedLayoutINS4_7SwizzleILi2ELi4ELi3EEENS4_18smem_ptr_flag_bitsILi16EEENSU_INS5_IJNSA_ILi8EEESH_EEENS5_IJSH_SB_EEEEEEEvNS4_8identityES13_S1D_vS1E_EENS_8epilogue10collective6detail29Sm90TmaWarpSpecializedAdapterINS1H_15DefaultEpilogueISJ_SK_SK_NS1G_6thread17LinearCombinationISJ_Li1EffLNS1L_9ScaleType4KindE0ELNS_15FloatRoundStyleE2ESJ_EENS1_15EpilogueDefaultEEEEEvvEEEEvNT_6ParamsE --------------------------
	.section	.nv.info._ZN7cutlass13device_kernelINS_4gemm6kernel13GemmUniversalIN4cute5tupleIJiiiiEEENS1_10collective13CollectiveMmaINS1_34MainloopSm90TmaGmmaWarpSpecializedILi9ENS5_IJNS4_1CILi1EEESB_SB_EEENS1_35KernelTmaWarpSpecializedCooperativeEEENS5_IJNSA_ILi256EEENSA_ILi128EEENSA_ILi32EEEEEENS_10bfloat16_tENS5_IJlSB_lEEESJ_SK_NS4_8TiledMMAINS4_8MMA_AtomIJNS4_4SM904GMMA28MMA_64x128x16_F32BF16BF16_SSILNSO_5MajorE0ELSQ_0ELNSO_7ScaleInE1ELSR_1EEEEEENS4_6LayoutINS5_IJNSA_ILi2EEESB_SB_EEENS5_IJSB_NSA_ILi0EEESX_EEEEENS5_IJNS4_10UnderscoreES10_S10_EEEEENS4_13SM90_TMA_LOADENS4_14ComposedLayoutINS4_7SwizzleILi2ELi4ELi3EEENS4_18smem_ptr_flag_bitsILi16EEENSU_INS5_IJNSA_ILi8EEESH_EEENS5_IJSH_SB_EEEEEEEvNS4_8identityES13_S1D_vS1E_EENS_8epilogue10collective6detail29Sm90TmaWarpSpecializedAdapterINS1H_15DefaultEpilogueISJ_SK_SK_NS1G_6thread17LinearCombinationISJ_Li1EffLNS1L_9ScaleType4KindE0ELNS_15FloatRoundStyleE2ESJ_EENS1_15EpilogueDefaultEEEEEvvEEEEvNT_6ParamsE,"",@"SHT_CUDA_INFO"
	.sectionflags	@""
	.align	4


	//----- nvinfo : EIATTR_CUDA_API_VERSION
	.align		4
        /*0000*/ 	.byte	0x04, 0x37
        /*0002*/ 	.short	(.L_21 - .L_20)
.L_20:
        /*0004*/ 	.word	0x00000082


	//----- nvinfo : EIATTR_KPARAM_INFO
	.align		4
.L_21:
        /*0008*/ 	.byte	0x04, 0x17
        /*000a*/ 	.short	(.L_23 - .L_22)
.L_22:
        /*000c*/ 	.word	0x00000000
        /*0010*/ 	.short	0x0000
        /*0012*/ 	.short	0x0070
        /*0014*/ 	.byte	0x00, 0xf0, 0x01, 0x10


	//----- nvinfo : EIATTR_SPARSE_MMA_MASK
	.align		4
.L_23:
        /*0018*/ 	.byte	0x03, 0x50
        /*001a*/ 	.short	0x0000


	//----- nvinfo : EIATTR_MAXREG_COUNT
	.align		4
        /*001c*/ 	.byte	0x03, 0x1b
        /*001e*/ 	.short	0x00a8


	//----- nvinfo : EIATTR_NUM_BARRIERS
	.align		4
        /*0020*/ 	.byte	0x02, 0x4c
        /*0022*/ 	.byte	0x01
	.zero		1


	//----- nvinfo : EIATTR_EXTERNS
	.align		4
        /*0024*/ 	.byte	0x04, 0x0f
        /*0026*/ 	.short	(.L_25 - .L_24)


	//   ....[0]....
	.align		4
.L_24:
        /*0028*/ 	.word	index@(__assertfail)


	//----- nvinfo : EIATTR_MERCURY_ISA_VERSION
	.align		4
.L_25:
        /*002c*/ 	.byte	0x03, 0x5f
        /*002e*/ 	.short	0x0101


	//----- nvinfo : EIATTR_INT_WARP_WIDE_INSTR_OFFSETS
	.align		4
        /*0030*/ 	.byte	0x04, 0x31
        /*0032*/ 	.short	(.L_27 - .L_26)


	//   ....[0]....
.L_26:
        /*0034*/ 	.word	0x00000480


	//   ....[1]....
        /*0038*/ 	.word	0x000004b0


	//   ....[2]....
        /*003c*/ 	.word	0x00000590


	//----- nvinfo : EIATTR_COOP_GROUP_MASK_REGIDS
	.align		4
.L_27:
        /*0040*/ 	.byte	0x04, 0x29
        /*0042*/ 	.short	(.L_29 - .L_28)


	//   ....[0]....
.L_28:
        /*0044*/ 	.word	0xffffffff


	//   ....[1]....
        /*0048*/ 	.word	0xffffffff


	//   ....[2]....
        /*004c*/ 	.word	0xffffffff


	//   ....[3]....
        /*0050*/ 	.word	0xffffffff


	//   ....[4]....
        /*0054*/ 	.word	0xffffffff


	//----- nvinfo : EIATTR_COOP_GROUP_INSTR_OFFSETS
	.align		4
.L_29:
        /*0058*/ 	.byte	0x04, 0x28
        /*005a*/ 	.short	(.L_31 - .L_30)


	//   ....[0]....
.L_30:
        /*005c*/ 	.word	0x00000060


	//   ....[1]....
        /*0060*/ 	.word	0x00000070


	//   ....[2]....
        /*0064*/ 	.word	0x00000130


	//   ....[3]....
        /*0068*/ 	.word	0x00000390


	//   ....[4]....
        /*006c*/ 	.word	0x00001040


	//----- nvinfo : EIATTR_REG_RECONFIG
	.align		4
.L_31:
        /*0070*/ 	.byte	0x01, 0x54
	.zero		2


	//----- nvinfo : EIATTR_SYSCALL_OFFSETS
	.align		4
        /*0074*/ 	.byte	0x04, 0x46
        /*0076*/ 	.short	(.L_33 - .L_32)


	//   ....[0]....
.L_32:
        /*0078*/ 	.word	0x00001200


	//----- nvinfo : EIATTR_MBARRIER_INSTR_OFFSETS
	.align		4
.L_33:
        /*007c*/ 	.byte	0x04, 0x39
        /*007e*/ 	.short	(.L_35 - .L_34)


	//   ....[0]....
.L_34:
        /*0080*/ 	.word	0x00000250
        /*0084*/ 	.word	0x000000ff
        /*0088*/ 	.word	0x00000000
        /*008c*/ 	.short	0x0100
        /*008e*/ 	.byte	0x08
	.zero		1


	//   ....[1]....
        /*0090*/ 	.word	0x00000260
        /*0094*/ 	.word	0x000000ff
        /*0098*/ 	.word	0x00000048
        /*009c*/ 	.short	0x0100
        /*009e*/ 	.byte	0x08
	.zero		1


	//   ....[2]....
        /*00a0*/ 	.word	0x00000270
        /*00a4*/ 	.word	0x000000ff
        /*00a8*/ 	.word	0x00000008
        /*00ac*/ 	.short	0x0100
        /*00ae*/ 	.byte	0x08
	.zero		1


	//   ....[3]....
        /*00b0*/ 	.word	0x00000280
        /*00b4*/ 	.word	0x000000ff
        /*00b8*/ 	.word	0x00000050
        /*00bc*/ 	.short	0x0100
        /*00be*/ 	.byte	0x08
	.zero		1


	//   ....[4]....
        /*00c0*/ 	.word	0x00000290
        /*00c4*/ 	.word	0x000000ff
        /*00c8*/ 	.word	0x00000010
        /*00cc*/ 	.short	0x0100
        /*00ce*/ 	.byte	0x08
	.zero		1


	//   ....[5]....
        /*00d0*/ 	.word	0x000002a0
        /*00d4*/ 	.word	0x000000ff
        /*00d8*/ 	.word	0x00000058
        /*00dc*/ 	.short	0x0100
        /*00de*/ 	.byte	0x08
	.zero		1


	//   ....[6]....
        /*00e0*/ 	.word	0x000002b0
        /*00e4*/ 	.word	0x000000ff
        /*00e8*/ 	.word	0x00000018
        /*00ec*/ 	.short	0x0100
        /*00ee*/ 	.byte	0x08
	.zero		1


	//   ....[7]....
        /*00f0*/ 	.word	0x000002c0
        /*00f4*/ 	.word	0x000000ff
        /*00f8*/ 	.word	0x00000060
        /*00fc*/ 	.short	0x0100
        /*00fe*/ 	.byte	0x08
	.zero		1


	//   ....[8]....
        /*0100*/ 	.word	0x000002d0
        /*0104*/ 	.word	0x000000ff
        /*0108*/ 	.word	0x00000020
        /*010c*/ 	.short	0x0100
        /*010e*/ 	.byte	0x08
	.zero		1


	//   ....[9]....
        /*0110*/ 	.word	0x000002e0
        /*0114*/ 	.word	0x000000ff
        /*0118*/ 	.word	0x00000068
        /*011c*/ 	.short	0x0100
        /*011e*/ 	.byte	0x08
	.zero		1


	//   ....[10]....
        /*0120*/ 	.word	0x000002f0
        /*0124*/ 	.word	0x000000ff
        /*0128*/ 	.word	0x00000028
        /*012c*/ 	.short	0x0100
        /*012e*/ 	.byte	0x08
	.zero		1


	//   ....[11]....
        /*0130*/ 	.word	0x00000300
        /*0134*/ 	.word	0x000000ff
        /*0138*/ 	.word	0x00000070
        /*013c*/ 	.short	0x0100
        /*013e*/ 	.byte	0x08
	.zero		1


	//   ....[12]....
        /*0140*/ 	.word	0x00000310
        /*0144*/ 	.word	0x000000ff
        /*0148*/ 	.word	0x00000030
        /*014c*/ 	.short	0x0100
        /*014e*/ 	.byte	0x08
	.zero		1


	//   ....[13]....
        /*0150*/ 	.word	0x00000320
        /*0154*/ 	.word	0x000000ff
        /*0158*/ 	.word	0x00000078
        /*015c*/ 	.short	0x0100
        /*015e*/ 	.byte	0x08
	.zero		1


	//   ....[14]....
        /*0160*/ 	.word	0x00000330
        /*0164*/ 	.word	0x000000ff
        /*0168*/ 	.word	0x00000038
        /*016c*/ 	.short	0x0100
        /*016e*/ 	.byte	0x08
	.zero		1


	//   ....[15]....
        /*0170*/ 	.word	0x00000340
        /*0174*/ 	.word	0x000000ff
        /*0178*/ 	.word	0x00000080
        /*017c*/ 	.short	0x0100
        /*017e*/ 	.byte	0x08
	.zero		1


	//   ....[16]....
        /*0180*/ 	.word	0x00000350
        /*0184*/ 	.word	0x000000ff
        /*0188*/ 	.word	0x00000040
        /*018c*/ 	.short	0x0100
        /*018e*/ 	.byte	0x08
	.zero		1


	//   ....[17]....
        /*0190*/ 	.word	0x00000360
        /*0194*/ 	.word	0x000000ff
        /*0198*/ 	.word	0x00000088
        /*019c*/ 	.short	0x0100
        /*019e*/ 	.byte	0x08
	.zero		1


	//   ....[18]....
        /*01a0*/ 	.word	0x00000600
        /*01a4*/ 	.word	0x000000ff
        /*01a8*/ 	.word	0x000000a0
        /*01ac*/ 	.short	0x0100
        /*01ae*/ 	.byte	0x06
	.zero		1


	//   ....[19]....
        /*01b0*/ 	.word	0x00000660
        /*01b4*/ 	.word	0x000000ff
        /*01b8*/ 	.word	0x000000a8
        /*01bc*/ 	.short	0x0100
        /*01be*/ 	.byte	0x06
	.zero		1


	//   ....[20]....
        /*01c0*/ 	.word	0x00001280
        /*01c4*/ 	.word	0x00000003
        /*01c8*/ 	.word	0x00000000
        /*01cc*/ 	.short	0x010a
        /*01ce*/ 	.byte	0x3f
	.zero		1


	//   ....[21]....
        /*01d0*/ 	.word	0x000012c0
        /*01d4*/ 	.word	0x00000003
        /*01d8*/ 	.word	0x00000000
        /*01dc*/ 	.short	0x010a
        /*01de*/ 	.byte	0x3f
	.zero		1


	//   ....[22]....
        /*01e0*/ 	.word	0x00001620
        /*01e4*/ 	.word	0x000000ff
        /*01e8*/ 	.word	0x00000000
        /*01ec*/ 	.short	0x010a
        /*01ee*/ 	.byte	0x08
	.zero		1


	//   ....[23]....
        /*01f0*/ 	.word	0x00001660
        /*01f4*/ 	.word	0x000000ff
        /*01f8*/ 	.word	0x00000000
        /*01fc*/ 	.short	0x010a
        /*01fe*/ 	.byte	0x08
	.zero		1


	//   ....[24]....
        /*0200*/ 	.word	0x00001880
        /*0204*/ 	.word	0x000000ff
        /*0208*/ 	.word	0x00000000
        /*020c*/ 	.short	0x0101
        /*020e*/ 	.byte	0x08
	.zero		1


	//   ....[25]....
        /*0210*/ 	.word	0x00001a80
        /*0214*/ 	.word	0x000000ff
        /*0218*/ 	.word	0x00000000
        /*021c*/ 	.short	0x0101
        /*021e*/ 	.byte	0x06
	.zero		1


	//   ....[26]....
        /*0220*/ 	.word	0x0000b330
        /*0224*/ 	.word	0x0000000e
        /*0228*/ 	.word	0x00000048
        /*022c*/ 	.short	0x010a
        /*022e*/ 	.byte	0x3f
	.zero		1


	//   ....[27]....
        /*0230*/ 	.word	0x0000b6b0
        /*0234*/ 	.word	0x00000006
        /*0238*/ 	.word	0x000000a8
        /*023c*/ 	.short	0x0101
        /*023e*/ 	.byte	0x3f
	.zero		1


	//   ....[28]....
        /*0240*/ 	.word	0x0000bde0
        /*0244*/ 	.word	0x00000007
        /*0248*/ 	.word	0x00000000
        /*024c*/ 	.short	0x010a
        /*024e*/ 	.byte	0x3f
	.zero		1


	//   ....[29]....
        /*0250*/ 	.word	0x0000be60
        /*0254*/ 	.word	0x00000009
        /*0258*/ 	.word	0x00000000
        /*025c*/ 	.short	0x010a
        /*025e*/ 	.byte	0x3f
	.zero		1


	//   ....[30]....
        /*0260*/ 	.word	0x0000bef0
        /*0264*/ 	.word	0x00000006
        /*0268*/ 	.word	0x00000000
        /*026c*/ 	.short	0x010a
        /*026e*/ 	.byte	0x3f
	.zero		1


	//   ....[31]....
        /*0270*/ 	.word	0x0000bf80
        /*0274*/ 	.word	0x00000009
        /*0278*/ 	.word	0x00000000
        /*027c*/ 	.short	0x010a
        /*027e*/ 	.byte	0x3f
	.zero		1


	//   ....[32]....
        /*0280*/ 	.word	0x0000c010
        /*0284*/ 	.word	0x00000006
        /*0288*/ 	.word	0x00000000
        /*028c*/ 	.short	0x010a
        /*028e*/ 	.byte	0x3f
	.zero		1


	//   ....[33]....
        /*0290*/ 	.word	0x0000c0a0
        /*0294*/ 	.word	0x00000009
        /*0298*/ 	.word	0x00000000
        /*029c*/ 	.short	0x010a
        /*029e*/ 	.byte	0x3f
	.zero		1


	//   ....[34]....
        /*02a0*/ 	.word	0x0000c130
        /*02a4*/ 	.word	0x00000006
        /*02a8*/ 	.word	0x00000000
        /*02ac*/ 	.short	0x010a
        /*02ae*/ 	.byte	0x3f
	.zero		1


	//   ....[35]....
        /*02b0*/ 	.word	0x0000c1c0
        /*02b4*/ 	.word	0x00000009
        /*02b8*/ 	.word	0x00000000
        /*02bc*/ 	.short	0x010a
        /*02be*/ 	.byte	0x3f
	.zero		1


	//   ....[36]....
        /*02c0*/ 	.word	0x0000c250
        /*02c4*/ 	.word	0x00000003
        /*02c8*/ 	.word	0x00000000
        /*02cc*/ 	.short	0x010a
        /*02ce*/ 	.byte	0x3f
	.zero		1


	//   ....[37]....
        /*02d0*/ 	.word	0x0000c2b0
        /*02d4*/ 	.word	0x00000003
        /*02d8*/ 	.word	0x00000000
        /*02dc*/ 	.short	0x010a
        /*02de*/ 	.byte	0x3f
	.zero		1


	//   ....[38]....
        /*02e0*/ 	.word	0x0000c310
        /*02e4*/ 	.word	0x00000004
        /*02e8*/ 	.word	0x00000000
        /*02ec*/ 	.short	0x010a
        /*02ee*/ 	.byte	0x3f
	.zero		1


	//   ....[39]....
        /*02f0*/ 	.word	0x0000c3e0
        /*02f4*/ 	.word	0x0000000e
        /*02f8*/ 	.word	0x00000048
        /*02fc*/ 	.short	0x010a
        /*02fe*/ 	.byte	0x3f
	.zero		1


	//   ....[40]....
        /*0300*/ 	.word	0x0000c4b0
        /*0304*/ 	.word	0x00000007
        /*0308*/ 	.word	0x00000000
        /*030c*/ 	.short	0x010a
        /*030e*/ 	.byte	0x3f
	.zero		1


	//   ....[41]....
        /*0310*/ 	.word	0x0000c500
        /*0314*/ 	.word	0x00000009
        /*0318*/ 	.word	0x00000000
        /*031c*/ 	.short	0x010a
        /*031e*/ 	.byte	0x3f
	.zero		1


	//   ....[42]....
        /*0320*/ 	.word	0x0000c550
        /*0324*/ 	.word	0x00000006
        /*0328*/ 	.word	0x00000000
        /*032c*/ 	.short	0x010a
        /*032e*/ 	.byte	0x3f
	.zero		1


	//   ....[43]....
        /*0330*/ 	.word	0x0000c5a0
        /*0334*/ 	.word	0x00000009
        /*0338*/ 	.word	0x00000000
        /*033c*/ 	.short	0x010a
        /*033e*/ 	.byte	0x3f
	.zero		1


	//   ....[44]....
        /*0340*/ 	.word	0x0000c5f0
        /*0344*/ 	.word	0x00000006
        /*0348*/ 	.word	0x00000000
        /*034c*/ 	.short	0x010a
        /*034e*/ 	.byte	0x3f
	.zero		1


	//   ....[45]....
        /*0350*/ 	.word	0x0000c640
        /*0354*/ 	.word	0x00000009
        /*0358*/ 	.word	0x00000000
        /*035c*/ 	.short	0x010a
        /*035e*/ 	.byte	0x3f
	.zero		1


	//   ....[46]....
        /*0360*/ 	.word	0x0000c690
        /*0364*/ 	.word	0x00000006
        /*0368*/ 	.word	0x00000000
        /*036c*/ 	.short	0x010a
        /*036e*/ 	.byte	0x3f
	.zero		1


	//   ....[47]....
        /*0370*/ 	.word	0x0000c6e0
        /*0374*/ 	.word	0x00000009
        /*0378*/ 	.word	0x00000000
        /*037c*/ 	.short	0x010a
        /*037e*/ 	.byte	0x3f
	.zero		1


	//----- nvinfo : EIATTR_NUM_MBARRIERS
	.align		4
.L_35:
        /*0380*/ 	.byte	0x03, 0x38
        /*0382*/ 	.short	0x0014


	//----- nvinfo : EIATTR_EXIT_INSTR_OFFSETS
	.align		4
        /*0384*/ 	.byte	0x04, 0x1c
        /*0386*/ 	.short	(.L_37 - .L_36)


	//   ....[0]....
.L_36:
        /*0388*/ 	.word	0x000006b0


	//   ....[1]....
        /*038c*/ 	.word	0x00000f70


	//   ....[2]....
        /*0390*/ 	.word	0x0000a9a0


	//   ....[3]....
        /*0394*/ 	.word	0x0000afd0


	//   ....[4]....
        /*0398*/ 	.word	0x0000c2a0


	//----- nvinfo : EIATTR_MAX_THREADS
	.align		4
.L_37:
        /*039c*/ 	.byte	0x04, 0x05
        /*039e*/ 	.short	(.L_39 - .L_38)
.L_38:
        /*03a0*/ 	.word	0x00000180
        /*03a4*/ 	.word	0x00000001
        /*03a8*/ 	.word	0x00000001


	//----- nvinfo : EIATTR_CRS_STACK_SIZE
	.align		4
.L_39:
        /*03ac*/ 	.byte	0x04, 0x1e
        /*03ae*/ 	.short	(.L_41 - .L_40)
.L_40:
        /*03b0*/ 	.word	0x00000000


	//----- nvinfo : EIATTR_CBANK_PARAM_SIZE
	.align		4
.L_41:
        /*03b4*/ 	.byte	0x03, 0x19
        /*03b6*/ 	.short	0x0470


	//----- nvinfo : EIATTR_PARAM_CBANK
	.align		4
        /*03b8*/ 	.byte	0x04, 0x0a
        /*03ba*/ 	.short	(.L_43 - .L_42)
	.align		4
.L_42:
        /*03bc*/ 	.word	index@(.nv.constant0._ZN7cutlass13device_kernelINS_4gemm6kernel13GemmUniversalIN4cute5tupleIJiiiiEEENS1_10collective13CollectiveMmaINS1_34MainloopSm90TmaGmmaWarpSpecializedILi9ENS5_IJNS4_1CILi1EEESB_SB_EEENS1_35KernelTmaWarpSpecializedCooperativeEEENS5_IJNSA_ILi256EEENSA_ILi128EEENSA_ILi32EEEEEENS_10bfloat16_tENS5_IJlSB_lEEESJ_SK_NS4_8TiledMMAINS4_8MMA_AtomIJNS4_4SM904GMMA28MMA_64x128x16_F32BF16BF16_SSILNSO_5MajorE0ELSQ_0ELNSO_7ScaleInE1ELSR_1EEEEEENS4_6LayoutINS5_IJNSA_ILi2EEESB_SB_EEENS5_IJSB_NSA_ILi0EEESX_EEEEENS5_IJNS4_10UnderscoreES10_S10_EEEEENS4_13SM90_TMA_LOADENS4_14ComposedLayoutINS4_7SwizzleILi2ELi4ELi3EEENS4_18smem_ptr_flag_bitsILi16EEENSU_INS5_IJNSA_ILi8EEESH_EEENS5_IJSH_SB_EEEEEEEvNS4_8identityES13_S1D_vS1E_EENS_8epilogue10collective6detail29Sm90TmaWarpSpecializedAdapterINS1H_15DefaultEpilogueISJ_SK_SK_NS1G_6thread17LinearCombinationISJ_Li1EffLNS1L_9ScaleType4KindE0ELNS_15FloatRoundStyleE2ESJ_EENS1_15EpilogueDefaultEEEEEvvEEEEvNT_6ParamsE)
        /*03c0*/ 	.short	0x0210
        /*03c2*/ 	.short	0x0470


	//----- nvinfo : EIATTR_SW_WAR
	.align		4
.L_43:
        /*03c4*/ 	.byte	0x04, 0x36
        /*03c6*/ 	.short	(.L_45 - .L_44)
.L_44:
        /*03c8*/ 	.word	0x00000008
.L_45:


//--------------------- .nv.callgraph             --------------------------
	.section	.nv.callgraph,"",@"SHT_CUDA_CALLGRAPH"
	.align	4
	.sectionentsize	8
	.align		4
        /*0000*/ 	.word	0x00000000
	.align		4
        /*0004*/ 	.word	0xffffffff
	.align		4
        /*0008*/ 	.word	index@(_ZN7cutlass13device_kernelINS_4gemm6kernel13GemmUniversalIN4cute5tupleIJiiiiEEENS1_10collective13CollectiveMmaINS1_34MainloopSm90TmaGmmaWarpSpecializedILi9ENS5_IJNS4_1CILi1EEESB_SB_EEENS1_35KernelTmaWarpSpecializedCooperativeEEENS5_IJNSA_ILi256EEENSA_ILi128EEENSA_ILi32EEEEEENS_10bfloat16_tENS5_IJlSB_lEEESJ_SK_NS4_8TiledMMAINS4_8MMA_AtomIJNS4_4SM904GMMA28MMA_64x128x16_F32BF16BF16_SSILNSO_5MajorE0ELSQ_0ELNSO_7ScaleInE1ELSR_1EEEEEENS4_6LayoutINS5_IJNSA_ILi2EEESB_SB_EEENS5_IJSB_NSA_ILi0EEESX_EEEEENS5_IJNS4_10UnderscoreES10_S10_EEEEENS4_13SM90_TMA_LOADENS4_14ComposedLayoutINS4_7SwizzleILi2ELi4ELi3EEENS4_18smem_ptr_flag_bitsILi16EEENSU_INS5_IJNSA_ILi8EEESH_EEENS5_IJSH_SB_EEEEEEEvNS4_8identityES13_S1D_vS1E_EENS_8epilogue10collective6detail29Sm90TmaWarpSpecializedAdapterINS1H_15DefaultEpilogueISJ_SK_SK_NS1G_6thread17LinearCombinationISJ_Li1EffLNS1L_9ScaleType4KindE0ELNS_15FloatRoundStyleE2ESJ_EENS1_15EpilogueDefaultEEEEEvvEEEEvNT_6ParamsE)
	.align		4
        /*000c*/ 	.word	index@(__assertfail)
	.align		4
        /*0010*/ 	.word	0x00000000
	.align		4
        /*0014*/ 	.word	0xfffffffe
	.align		4
        /*0018*/ 	.word	0x00000000
	.align		4
        /*001c*/ 	.word	0xfffffffd
	.align		4
        /*0020*/ 	.word	0x00000000
	.align		4
        /*0024*/ 	.word	0xfffffffc


//--------------------- .nv.constant4             --------------------------
	.section	.nv.constant4,"a",@progbits
	.align	8
	.align		8
.nv.constant4:
        /*0000*/ 	.dword	__assertfail
	.align		8
        /*0008*/ 	.dword	__unnamed_1
	.align		8
        /*0010*/ 	.dword	_ZN40_INTERNAL_8c8a50f4_4_k_cu_ecf29d58_136084cuda3std3__45__cpo5beginE
	.align		8
        /*0018*/ 	.dword	_ZN40_INTERNAL_8c8a50f4_4_k_cu_ecf29d58_136084cuda3std3__45__cpo3endE
	.align		8
        /*0020*/ 	.dword	_ZN40_INTERNAL_8c8a50f4_4_k_cu_ecf29d58_136084cuda3std3__45__cpo6cbeginE
	.align		8
        /*0028*/ 	.dword	_ZN40_INTERNAL_8c8a50f4_4_k_cu_ecf29d58_136084cuda3std3__45__cpo4cendE
	.align		8
        /*0030*/ 	.dword	_ZN40_INTERNAL_8c8a50f4_4_k_cu_ecf29d58_136084cuda3std3__442_GLOBAL__N__8c8a50f4_4_k_cu_ecf29d58_136086ignoreE
	.align		8
        /*0038*/ 	.dword	_ZN40_INTERNAL_8c8a50f4_4_k_cu_ecf29d58_136084cuda3std3__419piecewise_constructE
	.align		8
        /*0040*/ 	.dword	_ZN40_INTERNAL_8c8a50f4_4_k_cu_ecf29d58_136084cuda3std3__48in_placeE
	.align		8
        /*0048*/ 	.dword	_ZN40_INTERNAL_8c8a50f4_4_k_cu_ecf29d58_136084cuda3std6ranges3__45__cpo4swapE
	.align		8
        /*0050*/ 	.dword	_ZN40_INTERNAL_8c8a50f4_4_k_cu_ecf29d58_136084cuda3std6ranges3__45__cpo9iter_moveE
	.align		8
        /*0058*/ 	.dword	_ZN40_INTERNAL_8c8a50f4_4_k_cu_ecf29d58_136084cute7productE
	.align		8
        /*0060*/ 	.dword	_ZN40_INTERNAL_8c8a50f4_4_k_cu_ecf29d58_136084cute1_E
	.align		8
        /*0068*/ 	.dword	$str$22
	.align		8
        /*0070*/ 	.dword	$str$23


//--------------------- .text._ZN7cutlass13device_kernelINS_4gemm6kernel13GemmUniversalIN4cute5tupleIJiiiiEEENS1_10collective13CollectiveMmaINS1_34MainloopSm90TmaGmmaWarpSpecializedILi9ENS5_IJNS4_1CILi1EEESB_SB_EEENS1_35KernelTmaWarpSpecializedCooperativeEEENS5_IJNSA_ILi256EEENSA_ILi128EEENSA_ILi32EEEEEENS_10bfloat16_tENS5_IJlSB_lEEESJ_SK_NS4_8TiledMMAINS4_8MMA_AtomIJNS4_4SM904GMMA28MMA_64x128x16_F32BF16BF16_SSILNSO_5MajorE0ELSQ_0ELNSO_7ScaleInE1ELSR_1EEEEEENS4_6LayoutINS5_IJNSA_ILi2EEESB_SB_EEENS5_IJSB_NSA_ILi0EEESX_EEEEENS5_IJNS4_10UnderscoreES10_S10_EEEEENS4_13SM90_TMA_LOADENS4_14ComposedLayoutINS4_7SwizzleILi2ELi4ELi3EEENS4_18smem_ptr_flag_bitsILi16EEENSU_INS5_IJNSA_ILi8EEESH_EEENS5_IJSH_SB_EEEEEEEvNS4_8identityES13_S1D_vS1E_EENS_8epilogue10collective6detail29Sm90TmaWarpSpecializedAdapterINS1H_15DefaultEpilogueISJ_SK_SK_NS1G_6thread17LinearCombinationISJ_Li1EffLNS1L_9ScaleType4KindE0ELNS_15FloatRoundStyleE2ESJ_EENS1_15EpilogueDefaultEEEEEvvEEEEvNT_6ParamsE --------------------------
	.section	.text._ZN7cutlass13device_kernelINS_4gemm6kernel13GemmUniversalIN4cute5tupleIJiiiiEEENS1_10collective13CollectiveMmaINS1_34MainloopSm90TmaGmmaWarpSpecializedILi9ENS5_IJNS4_1CILi1EEESB_SB_EEENS1_35KernelTmaWarpSpecializedCooperativeEEENS5_IJNSA_ILi256EEENSA_ILi128EEENSA_ILi32EEEEEENS_10bfloat16_tENS5_IJlSB_lEEESJ_SK_NS4_8TiledMMAINS4_8MMA_AtomIJNS4_4SM904GMMA28MMA_64x128x16_F32BF16BF16_SSILNSO_5MajorE0ELSQ_0ELNSO_7ScaleInE1ELSR_1EEEEEENS4_6LayoutINS5_IJNSA_ILi2EEESB_SB_EEENS5_IJSB_NSA_ILi0EEESX_EEEEENS5_IJNS4_10UnderscoreES10_S10_EEEEENS4_13SM90_TMA_LOADENS4_14ComposedLayoutINS4_7SwizzleILi2ELi4ELi3EEENS4_18smem_ptr_flag_bitsILi16EEENSU_INS5_IJNSA_ILi8EEESH_EEENS5_IJSH_SB_EEEEEEEvNS4_8identityES13_S1D_vS1E_EENS_8epilogue10collective6detail29Sm90TmaWarpSpecializedAdapterINS1H_15DefaultEpilogueISJ_SK_SK_NS1G_6thread17LinearCombinationISJ_Li1EffLNS1L_9ScaleType4KindE0ELNS_15FloatRoundStyleE2ESJ_EENS1_15EpilogueDefaultEEEEEvvEEEEvNT_6ParamsE,"ax",@progbits
	.align	128
.text._ZN7cutlass13device_kernelINS_4gemm6kernel13GemmUniversalIN4cute5tupleIJiiiiEEENS1_10collective13CollectiveMmaINS1_34MainloopSm90TmaGmmaWarpSpecializedILi9ENS5_IJNS4_1CILi1EEESB_SB_EEENS1_35KernelTmaWarpSpecializedCooperativeEEENS5_IJNSA_ILi256EEENSA_ILi128EEENSA_ILi32EEEEEENS_10bfloat16_tENS5_IJlSB_lEEESJ_SK_NS4_8TiledMMAINS4_8MMA_AtomIJNS4_4SM904GMMA28MMA_64x128x16_F32BF16BF16_SSILNSO_5MajorE0ELSQ_0ELNSO_7ScaleInE1ELSR_1EEEEEENS4_6LayoutINS5_IJNSA_ILi2EEESB_SB_EEENS5_IJSB_NSA_ILi0EEESX_EEEEENS5_IJNS4_10UnderscoreES10_S10_EEEEENS4_13SM90_TMA_LOADENS4_14ComposedLayoutINS4_7SwizzleILi2ELi4ELi3EEENS4_18smem_ptr_flag_bitsILi16EEENSU_INS5_IJNSA_ILi8EEESH_EEENS5_IJSH_SB_EEEEEEEvNS4_8identityES13_S1D_vS1E_EENS_8epilogue10collective6detail29Sm90TmaWarpSpecializedAdapterINS1H_15DefaultEpilogueISJ_SK_SK_NS1G_6thread17LinearCombinationISJ_Li1EffLNS1L_9ScaleType4KindE0ELNS_15FloatRoundStyleE2ESJ_EENS1_15EpilogueDefaultEEEEEvvEEEEvNT_6ParamsE:
        .type           _ZN7cutlass13device_kernelINS_4gemm6kernel13GemmUniversalIN4cute5tupleIJiiiiEEENS1_10collective13CollectiveMmaINS1_34MainloopSm90TmaGmmaWarpSpecializedILi9ENS5_IJNS4_1CILi1EEESB_SB_EEENS1_35KernelTmaWarpSpecializedCooperativeEEENS5_IJNSA_ILi256EEENSA_ILi128EEENSA_ILi32EEEEEENS_10bfloat16_tENS5_IJlSB_lEEESJ_SK_NS4_8TiledMMAINS4_8MMA_AtomIJNS4_4SM904GMMA28MMA_64x128x16_F32BF16BF16_SSILNSO_5MajorE0ELSQ_0ELNSO_7ScaleInE1ELSR_1EEEEEENS4_6LayoutINS5_IJNSA_ILi2EEESB_SB_EEENS5_IJSB_NSA_ILi0EEESX_EEEEENS5_IJNS4_10UnderscoreES10_S10_EEEEENS4_13SM90_TMA_LOADENS4_14ComposedLayoutINS4_7SwizzleILi2ELi4ELi3EEENS4_18smem_ptr_flag_bitsILi16EEENSU_INS5_IJNSA_ILi8EEESH_EEENS5_IJSH_SB_EEEEEEEvNS4_8identityES13_S1D_vS1E_EENS_8epilogue10collective6detail29Sm90TmaWarpSpecializedAdapterINS1H_15DefaultEpilogueISJ_SK_SK_NS1G_6thread17LinearCombinationISJ_Li1EffLNS1L_9ScaleType4KindE0ELNS_15FloatRoundStyleE2ESJ_EENS1_15EpilogueDefaultEEEEEvvEEEEvNT_6ParamsE,@function
        .size           _ZN7cutlass13device_kernelINS_4gemm6kernel13GemmUniversalIN4cute5tupleIJiiiiEEENS1_10collective13CollectiveMmaINS1_34MainloopSm90TmaGmmaWarpSpecializedILi9ENS5_IJNS4_1CILi1EEESB_SB_EEENS1_35KernelTmaWarpSpecializedCooperativeEEENS5_IJNSA_ILi256EEENSA_ILi128EEENSA_ILi32EEEEEENS_10bfloat16_tENS5_IJlSB_lEEESJ_SK_NS4_8TiledMMAINS4_8MMA_AtomIJNS4_4SM904GMMA28MMA_64x128x16_F32BF16BF16_SSILNSO_5MajorE0ELSQ_0ELNSO_7ScaleInE1ELSR_1EEEEEENS4_6LayoutINS5_IJNSA_ILi2EEESB_SB_EEENS5_IJSB_NSA_ILi0EEESX_EEEEENS5_IJNS4_10UnderscoreES10_S10_EEEEENS4_13SM90_TMA_LOADENS4_14ComposedLayoutINS4_7SwizzleILi2ELi4ELi3EEENS4_18smem_ptr_flag_bitsILi16EEENSU_INS5_IJNSA_ILi8EEESH_EEENS5_IJSH_SB_EEEEEEEvNS4_8identityES13_S1D_vS1E_EENS_8epilogue10collective6detail29Sm90TmaWarpSpecializedAdapterINS1H_15DefaultEpilogueISJ_SK_SK_NS1G_6thread17LinearCombinationISJ_Li1EffLNS1L_9ScaleType4KindE0ELNS_15FloatRoundStyleE2ESJ_EENS1_15EpilogueDefaultEEEEEvvEEEEvNT_6ParamsE,(.L_x_331 - _ZN7cutlass13device_kernelINS_4gemm6kernel13GemmUniversalIN4cute5tupleIJiiiiEEENS1_10collective13CollectiveMmaINS1_34MainloopSm90TmaGmmaWarpSpecializedILi9ENS5_IJNS4_1CILi1EEESB_SB_EEENS1_35KernelTmaWarpSpecializedCooperativeEEENS5_IJNSA_ILi256EEENSA_ILi128EEENSA_ILi32EEEEEENS_10bfloat16_tENS5_IJlSB_lEEESJ_SK_NS4_8TiledMMAINS4_8MMA_AtomIJNS4_4SM904GMMA28MMA_64x128x16_F32BF16BF16_SSILNSO_5MajorE0ELSQ_0ELNSO_7ScaleInE1ELSR_1EEEEEENS4_6LayoutINS5_IJNSA_ILi2EEESB_SB_EEENS5_IJSB_NSA_ILi0EEESX_EEEEENS5_IJNS4_10UnderscoreES10_S10_EEEEENS4_13SM90_TMA_LOADENS4_14ComposedLayoutINS4_7SwizzleILi2ELi4ELi3EEENS4_18smem_ptr_flag_bitsILi16EEENSU_INS5_IJNSA_ILi8EEESH_EEENS5_IJSH_SB_EEEEEEEvNS4_8identityES13_S1D_vS1E_EENS_8epilogue10collective6detail29Sm90TmaWarpSpecializedAdapterINS1H_15DefaultEpilogueISJ_SK_SK_NS1G_6thread17LinearCombinationISJ_Li1EffLNS1L_9ScaleType4KindE0ELNS_15FloatRoundStyleE2ESJ_EENS1_15EpilogueDefaultEEEEEvvEEEEvNT_6ParamsE)
        .other          _ZN7cutlass13device_kernelINS_4gemm6kernel13GemmUniversalIN4cute5tupleIJiiiiEEENS1_10collective13CollectiveMmaINS1_34MainloopSm90TmaGmmaWarpSpecializedILi9ENS5_IJNS4_1CILi1EEESB_SB_EEENS1_35KernelTmaWarpSpecializedCooperativeEEENS5_IJNSA_ILi256EEENSA_ILi128EEENSA_ILi32EEEEEENS_10bfloat16_tENS5_IJlSB_lEEESJ_SK_NS4_8TiledMMAINS4_8MMA_AtomIJNS4_4SM904GMMA28MMA_64x128x16_F32BF16BF16_SSILNSO_5MajorE0ELSQ_0ELNSO_7ScaleInE1ELSR_1EEEEEENS4_6LayoutINS5_IJNSA_ILi2EEESB_SB_EEENS5_IJSB_NSA_ILi0EEESX_EEEEENS5_IJNS4_10UnderscoreES10_S10_EEEEENS4_13SM90_TMA_LOADENS4_14ComposedLayoutINS4_7SwizzleILi2ELi4ELi3EEENS4_18smem_ptr_flag_bitsILi16EEENSU_INS5_IJNSA_ILi8EEESH_EEENS5_IJSH_SB_EEEEEEEvNS4_8identityES13_S1D_vS1E_EENS_8epilogue10collective6detail29Sm90TmaWarpSpecializedAdapterINS1H_15DefaultEpilogueISJ_SK_SK_NS1G_6thread17LinearCombinationISJ_Li1EffLNS1L_9ScaleType4KindE0ELNS_15FloatRoundStyleE2ESJ_EENS1_15EpilogueDefaultEEEEEvvEEEEvNT_6ParamsE,@"STO_CUDA_ENTRY STV_DEFAULT"
_ZN7cutlass13device_kernelINS_4gemm6kernel13GemmUniversalIN4cute5tupleIJiiiiEEENS1_10collective13CollectiveMmaINS1_34MainloopSm90TmaGmmaWarpSpecializedILi9ENS5_IJNS4_1CILi1EEESB_SB_EEENS1_35KernelTmaWarpSpecializedCooperativeEEENS5_IJNSA_ILi256EEENSA_ILi128EEENSA_ILi32EEEEEENS_10bfloat16_tENS5_IJlSB_lEEESJ_SK_NS4_8TiledMMAINS4_8MMA_AtomIJNS4_4SM904GMMA28MMA_64x128x16_F32BF16BF16_SSILNSO_5MajorE0ELSQ_0ELNSO_7ScaleInE1ELSR_1EEEEEENS4_6LayoutINS5_IJNSA_ILi2EEESB_SB_EEENS5_IJSB_NSA_ILi0EEESX_EEEEENS5_IJNS4_10UnderscoreES10_S10_EEEEENS4_13SM90_TMA_LOADENS4_14ComposedLayoutINS4_7SwizzleILi2ELi4ELi3EEENS4_18smem_ptr_flag_bitsILi16EEENSU_INS5_IJNSA_ILi8EEESH_EEENS5_IJSH_SB_EEEEEEEvNS4_8identityES13_S1D_vS1E_EENS_8epilogue10collective6detail29Sm90TmaWarpSpecializedAdapterINS1H_15DefaultEpilogueISJ_SK_SK_NS1G_6thread17LinearCombinationISJ_Li1EffLNS1L_9ScaleType4KindE0ELNS_15FloatRoundStyleE2ESJ_EENS1_15EpilogueDefaultEEEEEvvEEEEvNT_6ParamsE:
[----:B------:R-:W0:Y:S01]  /*0000*/  LDC R1, c[0x0][0x28] ;  /* 0x00000a00ff017b82 */ /* 0x000e220000000800 */
[----:B------:R-:W1:Y:S01]  /*0010*/  S2R R18, SR_TID.X ;  /* 0x0000000000127919 */ /* 0x000e620000002100 */
[----:B------:R-:W-:Y:S01]  /*0020*/  ELECT P0, URZ, PT ;  /* 0x00000000003f782f */ /* 0x000fe20003800000 */
[----:B------:R-:W-:Y:S01]  /*0030*/  BSSY B0, `(.L_x_0) ;  /* 0x000000f000007945 */ /* 0x000fe20003800000 */
[--C-:B-1----:R-:W-:Y:S02]  /*0040*/  SHF.R.U32.HI R0, RZ, 0x5, R18.reuse ;  /* 0x00000005ff007819 */ /* 0x102fe40000011612 */
[----:B------:R-:W-:-:S03]  /*0050*/  SHF.R.U32.HI R22, RZ, 0x7, R18 ;  /* 0x00000007ff167819 */ /* 0x000fc60000011612 */
[----:B------:R-:W1:Y:S04]  /*0060*/  SHFL.IDX PT, R5, R0, RZ, 0x1f ;  /* 0x00001fff00057589 */ /* 0x000e6800000e0000 */
[----:B------:R2:W3:Y:S01]  /*0070*/  SHFL.IDX PT, R8, R22, RZ, 0x1f ;  /* 0x00001fff16087589 */ /* 0x0004e200000e0000 */
[----:B-1----:R-:W-:-:S13]  /*0080*/  ISETP.NE.OR P0, PT, R5, RZ, !P0 ;  /* 0x000000ff0500720c */ /* 0x002fda0004705670 */
[----:B0-23--:R-:W-:Y:S05]  /*0090*/  @P0 BRA `(.L_x_1) ;  /* 0x0000000000200947 */ /* 0x00dfea0003800000 */
[----:B------:R-:W-:Y:S02]  /*00a0*/  ULDC.64 UR4, c[0x0][0x198] ;  /* 0x0000660000047ab9 */ /* 0x000fe40000000a00 */
[----:B------:R-:W-:Y:S02]  /*00b0*/  UIADD3 UR6, UP0, UR4, 0xf0, URZ ;  /* 0x000000f004067890 */ /* 0x000fe4000ff1e03f */
[----:B------:R-:W-:Y:S02]  /*00c0*/  UIADD3 UR4, UP1, UR4, 0x1f0, URZ ;  /* 0x000001f004047890 */ /* 0x000fe4000ff3e03f */
[----:B------:R-:W-:Y:S02]  /*00d0*/  UIADD3.X UR7, URZ, UR5, URZ, UP0, !UPT ;  /* 0x000000053f077290 */ /* 0x000fe400087fe43f */
[----:B------:R-:W-:-:S07]  /*00e0*/  UIADD3.X UR5, URZ, UR5, URZ, UP1, !UPT ;  /* 0x000000053f057290 */ /* 0x000fce0008ffe43f */
[----:B------:R0:W-:Y:S02]  /*00f0*/  UTMACCTL.PF [UR6] ;  /* 0x00000000060079b9 */ /* 0x0001e40008040000 */
[----:B------:R0:W-:Y:S02]  /*0100*/  UTMACCTL.PF [UR4] ;  /* 0x00000000040079b9 */ /* 0x0001e40008040000 */
[----:B0-----:R-:W-:Y:S01]  /*0110*/  NOP ;  /* 0x0000000000007918 */ /* 0x001fe20000000000 */
.L_x_1:
[----:B------:R-:W-:Y:S05]  /*0120*/  BSYNC B0 ;  /* 0x0000000000007941 */ /* 0x000fea0003800000 */
.L_x_0:
[----:B------:R-:W0:Y:S02]  /*0130*/  SHFL.IDX PT, R2, R0, RZ, 0x1f ;  /* 0x00001fff00027589 */ /* 0x000e2400000e0000 */
[----:B0-----:R-:W-:-:S13]  /*0140*/  ISETP.NE.AND P0, PT, R2, RZ, PT ;  /* 0x000000ff0200720c */ /* 0x001fda0003f05270 */
[----:B------:R-:W-:Y:S05]  /*0150*/  @P0 BRA `(.L_x_2) ;  /* 0x00000000008c0947 */ /* 0x000fea0003800000 */
[----:B------:R-:W-:Y:S01]  /*0160*/  ELECT P0, URZ, PT ;  /* 0x00000000003f782f */ /* 0x000fe20003800000 */
[----:B------:R-:W-:-:S12]  /*0170*/  BSSY B0, `(.L_x_2) ;  /* 0x0000021000007945 */ /* 0x000fd80003800000 */
[----:B------:R-:W-:Y:S05]  /*0180*/  @!P0 BRA `(.L_x_3) ;  /* 0x00000000007c8947 */ /* 0x000fea0003800000 */
[----:B------:R-:W0:Y:S01]  /*0190*/  S2UR UR8, SR_CgaCtaId ;  /* 0x00000000000879c3 */ /* 0x000e220000008800 */
[----:B------:R-:W-:Y:S01]  /*01a0*/  UMOV UR4, 0x400 ;  /* 0x0000040000047882 */ /* 0x000fe20000000000 */
[----:B------:R-:W-:Y:S01]  /*01b0*/  UMOV UR5, 0x1 ;  /* 0x0000000100057882 */ /* 0x000fe20000000000 */
[----:B------:R-:W-:Y:S02]  /*01c0*/  UMOV UR6, 0x100 ;  /* 0x0000010000067882 */ /* 0x000fe40000000000 */
[----:B------:R-:W-:-:S04]  /*01d0*/  UIADD3 UR6, -UR6, 0x100000, URZ ;  /* 0x0010000006067890 */ /* 0x000fc8000fffe13f */
[----:B------:R-:W-:Y:S02]  /*01e0*/  USHF.L.U32 UR7, UR6, 0xb, URZ ;  /* 0x0000000b06077899 */ /* 0x000fe4000800063f */
[----:B------:R-:W-:Y:S02]  /*01f0*/  USHF.L.U32 UR6, UR6, 0x1, URZ ;  /* 0x0000000106067899 */ /* 0x000fe4000800063f */
[----:B0-----:R-:W-:Y:S02]  /*0200*/  ULEA UR8, UR8, UR4, 0x18 ;  /* 0x0000000408087291 */ /* 0x001fe4000f8ec03f */
[----:B------:R-:W-:-:S04]  /*0210*/  UIADD3 UR4, -UR5, 0x100000, URZ ;  /* 0x0010000005047890 */ /* 0x000fc8000fffe13f */
[----:B------:R-:W-:Y:S02]  /*0220*/  USHF.L.U32 UR5, UR4, 0xb, URZ ;  /* 0x0000000b04057899 */ /* 0x000fe4000800063f */
[----:B------:R-:W-:Y:S01]  /*0230*/  USHF.L.U32 UR4, UR4, 0x1, URZ ;  /* 0x0000000104047899 */ /* 0x000fe2000800063f */
[----:B------:R-:W0:Y:S11]  /*0240*/  FENCE.VIEW.ASYNC.S ;  /* 0x00000000000073c6 */ /* 0x000e360000000000 */
[----:B0-----:R0:W1:Y:S01]  /*0250*/  SYNCS.EXCH.64 URZ, [UR8], UR4 ;  /* 0x00000004083f75b2 */ /* 0x0010620008000100 */
[----:B------:R0:W2:Y:S01]  /*0260*/  SYNCS.EXCH.64 URZ, [UR8+0x48], UR6 ;  /* 0x00004806083f75b2 */ /* 0x0000a20008000100 */
[----:B------:R0:W3:Y:S01]  /*0270*/  SYNCS.EXCH.64 URZ, [UR8+0x8], UR4 ;  /* 0x00000804083f75b2 */ /* 0x0000e20008000100 */
[----:B------:R0:W4:Y:S01]  /*0280*/  SYNCS.EXCH.64 URZ, [UR8+0x50], UR6 ;  /* 0x00005006083f75b2 */ /* 0x0001220008000100 */
[----:B------:R0:W0:Y:S01]  /*0290*/  SYNCS.EXCH.64 URZ, [UR8+0x10], UR4 ;  /* 0x00001004083f75b2 */ /* 0x0000220008000100 */
        /* <DEDUP_REMOVED lines=13> */
[----:B------:R-:W-:Y:S01]  /*0370*/  NOP ;  /* 0x0000000000007918 */ /* 0x000fe20000000000 */
.L_x_3:
[----:B0-----:R-:W-:Y:S05]  /*0380*/  BSYNC B0 ;  /* 0x0000000000007941 */ /* 0x001fea0003800000 */
.L_x_2:
[----:B------:R-:W0:Y:S01]  /*0390*/  SHFL.IDX PT, R0, R0, RZ, 0x1f ;  /* 0x00001fff00007589 */ /* 0x000e2200000e0000 */
[----:B------:R-:W-:Y:S01]  /*03a0*/  ELECT P0, URZ, PT ;  /* 0x00000000003f782f */ /* 0x000fe20003800000 */
[----:B------:R-:W5:Y:S01]  /*03b0*/  LDC R2, c[0x0][0x65c] ;  /* 0x00019700ff027b82 */ /* 0x000f620000000800 */
[----:B------:R-:W-:Y:S01]  /*03c0*/  SHF.R.S32.HI R6, RZ, 0x1f, R5 ;  /* 0x0000001fff067819 */ /* 0x000fe20000011405 */
[----:B------:R-:W1:Y:S01]  /*03d0*/  S2R R3, SR_CTAID.Y ;  /* 0x0000000000037919 */ /* 0x000e620000002600 */
[----:B------:R-:W-:Y:S01]  /*03e0*/  UMOV UR4, 0x20 ;  /* 0x0000002000047882 */ /* 0x000fe20000000000 */
[----:B------:R-:W-:Y:S01]  /*03f0*/  ISETP.NE.AND P2, PT, R8, RZ, PT ;  /* 0x000000ff0800720c */ /* 0x000fe20003f45270 */
[----:B------:R-:W-:Y:S01]  /*0400*/  NOP ;  /* 0x0000000000007918 */ /* 0x000fe20000000000 */
[----:B------:R-:W2:Y:S01]  /*0410*/  S2R R4, SR_CTAID.X ;  /* 0x0000000000047919 */ /* 0x000ea20000002500 */
[----:B------:R-:W-:Y:S01]  /*0420*/  LEA.HI R6, R6, R5, RZ, 0x2 ;  /* 0x0000000506067211 */ /* 0x000fe200078f10ff */
[----:B------:R-:W-:Y:S01]  /*0430*/  NOP ;  /* 0x0000000000007918 */ /* 0x000fe20000000000 */
[----:B0-----:R-:W-:-:S02]  /*0440*/  ISETP.NE.OR P0, PT, R0, RZ, !P0 ;  /* 0x000000ff0000720c */ /* 0x001fc40004705670 */
[----:B-----5:R-:W-:-:S04]  /*0450*/  ISETP.NE.AND P3, PT, R2, 0x1, PT ;  /* 0x000000010200780c */ /* 0x020fc80003f65270 */
[----:B------:R-:W-:Y:S02]  /*0460*/  P2R R0, PR, RZ, 0x8 ;  /* 0x00000008ff007803 */ /* 0x000fe40000000000 */
[----:B------:R-:W-:-:S05]  /*0470*/  LOP3.LUT R0, R6, 0xfffffffc, RZ, 0xc0, !PT ;  /* 0xfffffffc06007812 */ /* 0x000fca00078ec0ff */
[----:B------:R-:W-:Y:S01]  /*0480*/  VOTEU.ALL UP0, P0 ;  /* 0x00000000003f7886 */ /* 0x000fe20000000000 */
[----:B------:R-:W-:Y:S01]  /*0490*/  IMAD.IADD R0, R5, 0x1, -R0 ;  /* 0x0000000105007824 */ /* 0x000fe200078e0a00 */
[----:B------:R-:W2:Y:S01]  /*04a0*/  @P3 LDC R17, c[0x0][0x10] ;  /* 0x00000400ff113b82 */ /* 0x000ea20000000800 */
[----:B------:R-:W-:Y:S01]  /*04b0*/  VOTEU.ALL UP1, P0 ;  /* 0x00000000003f7886 */ /* 0x000fe20000020000 */
[----:B-1----:R-:W-:Y:S01]  /*04c0*/  @P3 IMAD.MOV.U32 R6, RZ, RZ, R3 ;  /* 0x000000ffff063224 */ /* 0x002fe200078e0003 */
[----:B------:R-:W-:Y:S01]  /*04d0*/  @!UP0 UMOV UR6, 0x400 ;  /* 0x0000040000068882 */ /* 0x000fe20000000000 */
[----:B------:R-:W-:-:S04]  /*04e0*/  @!UP0 UIADD3 UR4, -UR4, 0x100000, URZ ;  /* 0x0010000004048890 */ /* 0x000fc8000fffe13f */
[----:B------:R-:W-:Y:S02]  /*04f0*/  @!UP0 USHF.L.U32 UR5, UR4, 0xb, URZ ;  /* 0x0000000b04058899 */ /* 0x000fe4000800063f */
[----:B------:R-:W-:Y:S01]  /*0500*/  @!UP0 USHF.L.U32 UR4, UR4, 0x1, URZ ;  /* 0x0000000104048899 */ /* 0x000fe2000800063f */
[----:B------:R-:W-:Y:S02]  /*0510*/  @P3 IMAD.MOV.U32 R7, RZ, RZ, RZ ;  /* 0x000000ffff073224 */ /* 0x000fe400078e00ff */
[----:B------:R-:W-:Y:S01]  /*0520*/  IMAD.MOV.U32 R5, RZ, RZ, RZ ;  /* 0x000000ffff057224 */ /* 0x000fe200078e00ff */
[----:B------:R-:W0:Y:S01]  /*0530*/  @!UP0 S2UR UR7, SR_CgaCtaId ;  /* 0x00000000000789c3 */ /* 0x000e220000008800 */
[----:B------:R-:W-:-:S07]  /*0540*/  @P3 IMAD.MOV.U32 R11, RZ, RZ, RZ ;  /* 0x000000ffff0b3224 */ /* 0x000fce00078e00ff */
[----:B------:R-:W1:Y:S01]  /*0550*/  @!P3 LDC R9, c[0x0][0xc] ;  /* 0x00000300ff09bb82 */ /* 0x000e620000000800 */
[----:B--2---:R-:W-:-:S04]  /*0560*/  @P3 IMAD.WIDE.U32 R16, R4, R17, R6 ;  /* 0x0000001104103225 */ /* 0x004fc800078e0006 */
[----:B------:R-:W-:Y:S01]  /*0570*/  @P3 IMAD.IADD R17, R17, 0x1, R11 ;  /* 0x0000000111113824 */ /* 0x000fe200078e020b */
[----:B0-----:R-:W-:Y:S01]  /*0580*/  @!UP0 ULEA UR6, UR7, UR6, 0x18 ;  /* 0x0000000607068291 */ /* 0x001fe2000f8ec03f */
[----:B------:R-:W-:Y:S01]  /*0590*/  VOTEU.ALL UP0, P0 ;  /* 0x00000000003f7886 */ /* 0x000fe20000000000 */
[----:B------:R-:W-:-:S04]  /*05a0*/  ISETP.NE.AND P0, PT, R0, 0x3, PT ;  /* 0x000000030000780c */ /* 0x000fc80003f05270 */
[----:B------:R-:W-:Y:S01]  /*05b0*/  ISETP.EQ.OR P0, PT, R0, RZ, !P0 ;  /* 0x000000ff0000720c */ /* 0x000fe20004702670 */
[----:B-1----:R-:W-:-:S03]  /*05c0*/  @!P3 IMAD.WIDE.U32 R6, R9, R3, R4 ;  /* 0x000000030906b225 */ /* 0x002fc600078e0004 */
[C---:B------:R-:W-:Y:S01]  /*05d0*/  ISETP.EQ.AND P0, PT, R8.reuse, RZ, P0 ;  /* 0x000000ff0800720c */ /* 0x040fe20000702270 */
[----:B------:R-:W-:Y:S01]  /*05e0*/  VIADD R8, R8, 0xffffffff ;  /* 0xffffffff08087836 */ /* 0x000fe20000000000 */
[----:B------:R-:W0:Y:S02]  /*05f0*/  FENCE.VIEW.ASYNC.S ;  /* 0x00000000000073c6 */ /* 0x000e240000000000 */
[----:B0-----:R0:W3:Y:S01]  /*0600*/  @!UP0 SYNCS.EXCH.64 URZ, [UR6+0xa0], UR4 ;  /* 0x0000a004063f85b2 */ /* 0x0010e20008000100 */
[----:B------:R-:W-:Y:S01]  /*0610*/  @!P3 IMAD.MOV.U32 R16, RZ, RZ, R6 ;  /* 0x000000ffff10b224 */ /* 0x000fe200078e0006 */
[----:B------:R-:W-:Y:S01]  /*0620*/  SEL R19, RZ, 0x1, !P0 ;  /* 0x00000001ff137807 */ /* 0x000fe20004000000 */
[----:B------:R-:W-:Y:S01]  /*0630*/  @!P3 IMAD.MOV.U32 R17, RZ, RZ, R7 ;  /* 0x000000ffff11b224 */ /* 0x000fe200078e0007 */
[----:B------:R-:W-:-:S04]  /*0640*/  ISETP.GE.U32.AND P1, PT, R8, 0x2, PT ;  /* 0x000000020800780c */ /* 0x000fc80003f26070 */
[----:B------:R-:W-:Y:S01]  /*0650*/  SEL R19, R19, 0x2, P1 ;  /* 0x0000000213137807 */ /* 0x000fe20000800000 */
[----:B------:R0:W3:Y:S01]  /*0660*/  @!UP1 SYNCS.EXCH.64 URZ, [UR6+0xa8], UR4 ;  /* 0x0000a804063f95b2 */ /* 0x0000e20008000100 */
[----:B------:R-:W-:Y:S01]  /*0670*/  NOP ;  /* 0x0000000000007918 */ /* 0x000fe20000000000 */
[----:B---34-:R-:W-:Y:S06]  /*0680*/  BAR.SYNC.DEFER_BLOCKING 0x0 ;  /* 0x0000000000007b1d */ /* 0x018fec0000010000 */
[----:B------:R-:W-:Y:S05]  /*0690*/  @!P2 BRA `(.L_x_4) ;  /* 0x000000a000c4a947 */ /* 0x000fea0003800000 */
[----:B------:R-:W-:-:S13]  /*06a0*/  ISETP.GT.U32.AND P0, PT, R8, 0x1, PT ;  /* 0x000000010800780c */ /* 0x000fda0003f04070 */
[----:B0-----:R-:W-:Y:S05]  /*06b0*/  @P0 EXIT ;  /* 0x000000000000094d */ /* 0x001fea0003800000 */
[----:B------:R-:W-:Y:S01]  /*06c0*/  ULDC.64 UR4, c[0x0][0x650] ;  /* 0x0001940000047ab9 */ /* 0x000fe20000000a00 */
[----:B------:R-:W-:Y:S01]  /*06d0*/  PRMT R0, RZ, 0x7610, R0 ;  /* 0x00007610ff007816 */ /* 0x000fe20000000000 */
[----:B------:R-:W-:Y:S01]  /*06e0*/  IMAD.MOV.U32 R152, RZ, RZ, -0x1 ;  /* 0xffffffffff987424 */ /* 0x000fe200078e00ff */
[----:B------:R-:W-:Y:S01]  /*06f0*/  ISETP.GE.U32.AND P0, PT, R16, UR4, PT ;  /* 0x0000000410007c0c */ /* 0x000fe2000bf06070 */
[----:B------:R-:W-:Y:S01]  /*0700*/  IMAD.MOV.U32 R153, RZ, RZ, -0x1 ;  /* 0xffffffffff997424 */ /* 0x000fe200078e00ff */
[----:B------:R-:W-:Y:S02]  /*0710*/  MOV R23, 0xffffffff ;  /* 0xffffffff00177802 */ /* 0x000fe40000000f00 */
[----:B------:R-:W-:-:S13]  /*0720*/  ISETP.GE.U32.AND.EX P0, PT, R17, UR5, PT, P0 ;  /* 0x0000000511007c0c */ /* 0x000fda000bf06100 */
[----:B------:R-:W-:Y:S05]  /*0730*/  @P0 BRA `(.L_x_5) ;  /* 0x0000000400540947 */ /* 0x000fea0003800000 */
[----:B------:R-:W0:Y:S01]  /*0740*/  LDC.64 R14, c[0x0][0x628] ;  /* 0x00018a00ff0e7b82 */ /* 0x000e220000000a00 */
[----:B------:R-:W-:Y:S02]  /*0750*/  IMAD.MOV.U32 R6, RZ, RZ, R16 ;  /* 0x000000ffff067224 */ /* 0x000fe400078e0010 */
[----:B------:R-:W-:-:S05]  /*0760*/  IMAD.MOV.U32 R7, RZ, RZ, R17 ;  /* 0x000000ffff077224 */ /* 0x000fca00078e0011 */
[----:B------:R-:W1:Y:S08]  /*0770*/  LDC R0, c[0x0][0x630] ;  /* 0x00018c00ff007b82 */ /* 0x000e700000000800 */
[----:B------:R-:W2:Y:S01]  /*0780*/  LDC.64 R20, c[0x0][0x620] ;  /* 0x00018800ff147b82 */ /* 0x000ea20000000a00 */
[----:B0-----:R-:W-:-:S04]  /*0790*/  ISETP.NE.U32.AND P0, PT, R14, RZ, PT ;  /* 0x000000ff0e00720c */ /* 0x001fc80003f05070 */
[----:B------:R-:W-:-:S13]  /*07a0*/  ISETP.NE.AND.EX P0, PT, R15, RZ, PT, P0 ;  /* 0x000000ff0f00720c */ /* 0x000fda0003f05300 */
[----:B-12---:R-:W-:Y:S05]  /*07b0*/  @!P0 BRA `(.L_x_6) ;  /* 0x0000000000288947 */ /* 0x006fea0003800000 */
[----:B------:R-:W0:Y:S02]  /*07c0*/  LDC R11, c[0x0][0x634] ;  /* 0x00018d00ff0b7b82 */ /* 0x000e240000000800 */
[----:B0-----:R-:W-:-:S05]  /*07d0*/  IADD3 R11, P0, R16, R11, RZ ;  /* 0x0000000b100b7210 */ /* 0x001fca0007f1e0ff */
[----:B------:R-:W-:-:S04]  /*07e0*/  IMAD.X R13, RZ, RZ, R17, P0 ;  /* 0x000000ffff0d7224 */ /* 0x000fc800000e0611 */
[----:B------:R-:W-:-:S04]  /*07f0*/  IMAD.WIDE.U32 R6, R13, R14, RZ ;  /* 0x0000000e0d067225 */ /* 0x000fc800078e00ff */
[----:B------:R-:W-:-:S04]  /*0800*/  IMAD.WIDE.U32 R8, P0, R11, R15, R6 ;  /* 0x0000000f0b087225 */ /* 0x000fc80007800006 */
[----:B------:R-:W-:-:S04]  /*0810*/  IMAD.WIDE.U32 R6, R11, R14, RZ ;  /* 0x0000000e0b067225 */ /* 0x000fc800078e00ff */
[----:B------:R-:W-:Y:S01]  /*0820*/  IMAD.X R11, RZ, RZ, RZ, P0 ;  /* 0x000000ffff0b7224 */ /* 0x000fe200000e06ff */
[----:B------:R-:W-:Y:S01]  /*0830*/  IADD3 RZ, P0, R7, R8, RZ ;  /* 0x0000000807ff7210 */ /* 0x000fe20007f1e0ff */
[----:B------:R-:W-:-:S04]  /*0840*/  IMAD.MOV.U32 R10, RZ, RZ, R9 ;  /* 0x000000ffff0a7224 */ /* 0x000fc800078e0009 */
[----:B------:R-:W-:-:S08]  /*0850*/  IMAD.WIDE.U32.X R6, R13, R15, R10, P0 ;  /* 0x0000000f0d067225 */ /* 0x000fd000000e040a */
.L_x_6:
[-CC-:B------:R-:W-:Y:S01]  /*0860*/  SHF.R.U64 R23, R6, R0.reuse, R7.reuse ;  /* 0x0000000006177219 */ /* 0x180fe20000001207 */
[----:B------:R-:W0:Y:S01]  /*0870*/  LDC R10, c[0x0][0x618] ;  /* 0x00018600ff0a7b82 */ /* 0x000e220000000800 */
[----:B------:R-:W-:Y:S01]  /*0880*/  SHF.R.U32.HI R5, RZ, R0, R7 ;  /* 0x00000000ff057219 */ /* 0x000fe20000011607 */
[----:B------:R-:W-:Y:S01]  /*0890*/  ULDC UR4, c[0x0][0x150] ;  /* 0x0000540000047ab9 */ /* 0x000fe20000000800 */
[----:B------:R-:W-:Y:S02]  /*08a0*/  IADD3 R9, P0, RZ, -R23, RZ ;  /* 0x80000017ff097210 */ /* 0x000fe40007f1e0ff */
[----:B------:R-:W-:-:S03]  /*08b0*/  I2FP.F32.U32 R0, R4 ;  /* 0x0000000400007245 */ /* 0x000fc60000201000 */
[----:B------:R-:W1:Y:S01]  /*08c0*/  LDC.64 R28, c[0x0][0x640] ;  /* 0x00019000ff1c7b82 */ /* 0x000e620000000a00 */
[----:B------:R-:W-:Y:S02]  /*08d0*/  IMAD.X R11, RZ, RZ, ~R5, P0 ;  /* 0x000000ffff0b7224 */ /* 0x000fe400000e0e05 */
[----:B------:R-:W-:Y:S01]  /*08e0*/  FMUL R0, R0, UR4 ;  /* 0x0000000400007c20 */ /* 0x000fe20008400000 */
[----:B------:R-:W-:Y:S01]  /*08f0*/  IMAD.WIDE.U32 R6, R9, R20, R16 ;  /* 0x0000001409067225 */ /* 0x000fe200078e0010 */
[----:B------:R-:W-:-:S03]  /*0900*/  ULDC UR4, c[0x0][0x154] ;  /* 0x0000550000047ab9 */ /* 0x000fc60000000800 */
[----:B------:R-:W-:Y:S01]  /*0910*/  IMAD R8, R11, R20, RZ ;  /* 0x000000140b087224 */ /* 0x000fe200078e02ff */
[----:B------:R-:W2:Y:S01]  /*0920*/  LDC R5, c[0x0][0x144] ;  /* 0x00005100ff057b82 */ /* 0x000ea20000000800 */
[----:B------:R-:W3:Y:S02]  /*0930*/  F2I.U32.TRUNC.NTZ R0, R0 ;  /* 0x0000000000007305 */ /* 0x000ee4000020f000 */
[----:B------:R-:W-:-:S04]  /*0940*/  IMAD R9, R9, R21, R8 ;  /* 0x0000001509097224 */ /* 0x000fc800078e0208 */
[----:B------:R-:W-:Y:S01]  /*0950*/  IMAD.IADD R7, R7, 0x1, R9 ;  /* 0x0000000107077824 */ /* 0x000fe200078e0209 */
[----:B------:R-:W4:Y:S01]  /*0960*/  LDC R12, c[0x0][0x608] ;  /* 0x00018200ff0c7b82 */ /* 0x000f220000000800 */
[----:B------:R-:W-:-:S03]  /*0970*/  IMAD.MOV.U32 R9, RZ, RZ, -0x1 ;  /* 0xffffffffff097424 */ /* 0x000fc600078e00ff */
[-CC-:B0-----:R-:W-:Y:S02]  /*0980*/  SHF.R.U64 R20, R6, R10.reuse, R7.reuse ;  /* 0x0000000a06147219 */ /* 0x181fe40000001207 */
[----:B------:R-:W-:Y:S02]  /*0990*/  I2FP.F32.U32 R6, R3 ;  /* 0x0000000300067245 */ /* 0x000fe40000201000 */
[----:B------:R-:W0:Y:S01]  /*09a0*/  LDC R26, c[0x0][0x658] ;  /* 0x00019600ff1a7b82 */ /* 0x000e220000000800 */
[----:B-1----:R-:W-:Y:S01]  /*09b0*/  ISETP.NE.U32.AND P0, PT, R28, RZ, PT ;  /* 0x000000ff1c00720c */ /* 0x002fe20003f05070 */
[----:B---3--:R-:W-:Y:S01]  /*09c0*/  IMAD.MOV R8, RZ, RZ, -R0 ;  /* 0x000000ffff087224 */ /* 0x008fe200078e0a00 */
[----:B------:R-:W-:Y:S01]  /*09d0*/  SHF.R.U32.HI R7, RZ, R10, R7 ;  /* 0x0000000aff077219 */ /* 0x000fe20000011607 */
[----:B------:R-:W-:Y:S01]  /*09e0*/  FMUL R6, R6, UR4 ;  /* 0x0000000406067c20 */ /* 0x000fe20008400000 */
[----:B------:R-:W-:-:S03]  /*09f0*/  ISETP.NE.AND.EX P0, PT, R29, RZ, PT, P0 ;  /* 0x000000ff1d00720c */ /* 0x000fc60003f05300 */
[----:B------:R-:W1:Y:S01]  /*0a00*/  LDC R14, c[0x0][0x148] ;  /* 0x00005200ff0e7b82 */ /* 0x000e620000000800 */
[----:B--2---:R-:W-:-:S07]  /*0a10*/  IMAD R0, R5, R8, R4 ;  /* 0x0000000805007224 */ /* 0x004fce00078e0204 */
[----:B------:R-:W2:Y:S01]  /*0a20*/  LDC R24, c[0x0][0x600] ;  /* 0x00018000ff187b82 */ /* 0x000ea20000000800 */
[-CC-:B----4-:R-:W-:Y:S02]  /*0a30*/  SHF.R.U64 R30, R20, R12.reuse, R7.reuse ;  /* 0x0000000c141e7219 */ /* 0x190fe40000001207 */
[----:B------:R-:W-:Y:S01]  /*0a40*/  SHF.R.U32.HI R5, RZ, R12, R7 ;  /* 0x0000000cff057219 */ /* 0x000fe20000011607 */
[----:B------:R-:W-:Y:S01]  /*0a50*/  IMAD.MOV.U32 R7, RZ, RZ, 0x1 ;  /* 0x00000001ff077424 */ /* 0x000fe200078e00ff */
[----:B------:R3:W4:Y:S03]  /*0a60*/  F2I.U32.TRUNC.NTZ R12, R6 ;  /* 0x00000006000c7305 */ /* 0x000726000020f000 */
[----:B------:R-:W1:Y:S01]  /*0a70*/  LDC R15, c[0x0][0x648] ;  /* 0x00019200ff0f7b82 */ /* 0x000e620000000800 */
[-C--:B0-----:R-:W-:Y:S02]  /*0a80*/  SHF.L.U32 R4, R9, R26.reuse, RZ ;  /* 0x0000001a09047219 */ /* 0x081fe400000006ff */
[----:B------:R-:W-:-:S02]  /*0a90*/  SHF.R.U64 R32, R30, R26, R5 ;  /* 0x0000001a1e207219 */ /* 0x000fc40000001205 */
[----:B------:R-:W-:Y:S02]  /*0aa0*/  LOP3.LUT R11, RZ, R4, RZ, 0x33, !PT ;  /* 0x00000004ff0b7212 */ /* 0x000fe400078e33ff */
[-C--:B------:R-:W-:Y:S01]  /*0ab0*/  SHF.R.U32.HI R5, RZ, R26.reuse, R5 ;  /* 0x0000001aff057219 */ /* 0x080fe20000011605 */
[----:B------:R-:W0:Y:S01]  /*0ac0*/  LDC R21, c[0x0][0x638] ;  /* 0x00018e00ff157b82 */ /* 0x000e220000000800 */
[----:B------:R-:W-:Y:S02]  /*0ad0*/  SHF.L.U32 R10, R7, R26, RZ ;  /* 0x0000001a070a7219 */ /* 0x000fe400000006ff */
[----:B------:R-:W-:-:S05]  /*0ae0*/  MOV R4, R32 ;  /* 0x0000002000047202 */ /* 0x000fca0000000f00 */
[----:B------:R-:W0:Y:S01]  /*0af0*/  LDC R152, c[0x0][0x610] ;  /* 0x00018400ff987b82 */ /* 0x000e220000000800 */
[----:B---34-:R-:W-:Y:S05]  /*0b00*/  @!P0 BRA `(.L_x_7) ;  /* 0x0000000000288947 */ /* 0x018fea0003800000 */
[----:B------:R-:W3:Y:S02]  /*0b10*/  LDC R9, c[0x0][0x64c] ;  /* 0x00019300ff097b82 */ /* 0x000ee40000000800 */
[----:B---3--:R-:W-:-:S05]  /*0b20*/  IADD3 R9, P0, R32, R9, RZ ;  /* 0x0000000920097210 */ /* 0x008fca0007f1e0ff */
        /* <DEDUP_REMOVED lines=8> */
.L_x_7:
[----:B-1----:R-:W-:Y:S01]  /*0bb0*/  SHF.R.U64 R4, R4, R15, R5 ;  /* 0x0000000f04047219 */ /* 0x002fe20000001205 */
[----:B--2---:R-:W-:Y:S01]  /*0bc0*/  VIADD R5, R24, 0xffffffff ;  /* 0xffffffff18057836 */ /* 0x004fe20000000000 */
[----:B------:R-:W-:Y:S01]  /*0bd0*/  LOP3.LUT R11, R30, R11, RZ, 0xc0, !PT ;  /* 0x0000000b1e0b7212 */ /* 0x000fe200078ec0ff */
[----:B------:R-:W-:Y:S02]  /*0be0*/  IMAD.MOV R12, RZ, RZ, -R12 ;  /* 0x000000ffff0c7224 */ /* 0x000fe400078e0a0c */
[----:B------:R-:W-:Y:S01]  /*0bf0*/  IMAD.MOV R6, RZ, RZ, -R4 ;  /* 0x000000ffff067224 */ /* 0x000fe200078e0a04 */
[----:B------:R-:W-:Y:S01]  /*0c00*/  LOP3.LUT R5, R20, R5, RZ, 0xc0, !PT ;  /* 0x0000000514057212 */ /* 0x000fe200078ec0ff */
[----:B------:R-:W-:Y:S02]  /*0c10*/  @P3 IMAD R0, R14, R12, R3 ;  /* 0x0000000c0e003224 */ /* 0x000fe400078e0203 */
[----:B------:R-:W-:Y:S02]  /*0c20*/  IMAD R11, R10, R4, R11 ;  /* 0x000000040a0b7224 */ /* 0x000fe400078e020b */
[----:B0-----:R-:W-:-:S02]  /*0c30*/  IMAD R3, R6, R21, R32 ;  /* 0x0000001506037224 */ /* 0x001fc400078e0220 */
[----:B------:R-:W-:Y:S02]  /*0c40*/  IMAD R152, R11, R152, R0 ;  /* 0x000000980b987224 */ /* 0x000fe400078e0200 */
[----:B------:R-:W-:Y:S02]  /*0c50*/  IMAD R3, R3, R24, R5 ;  /* 0x0000001803037224 */ /* 0x000fe400078e0205 */
[----:B------:R-:W-:-:S03]  /*0c60*/  IMAD.MOV.U32 R0, RZ, RZ, 0x1 ;  /* 0x00000001ff007424 */ /* 0x000fc600078e00ff */
[----:B------:R-:W-:Y:S02]  /*0c70*/  SEL R153, R3, R152, !P3 ;  /* 0x0000009803997207 */ /* 0x000fe40005800000 */
[----:B------:R-:W-:-:S07]  /*0c80*/  SEL R152, R152, R3, !P3 ;  /* 0x0000000398987207 */ /* 0x000fce0005800000 */
.L_x_5:
[----:B------:R-:W-:-:S08]  /*0c90*/  NOP ;  /* 0x0000000000007918 */ /* 0x000fd00000000000 */
[----:B------:R-:W0:Y:S02]  /*0ca0*/  USETMAXREG.TRY_ALLOC.CTAPOOL UP0, 0xe8 ;  /* 0x000000e8000079c8 */ /* 0x000e240008000600 */
[----:B0-----:R-:W-:-:S13]  /*0cb0*/  PLOP3.LUT P0, PT, PT, PT, UP0, 0x80, 0x0 ;  /* 0x000000000000781c */ /* 0x001fda0003f0f008 */
[----:B------:R-:W-:Y:S05]  /*0cc0*/  @!P0 BRA `(.L_x_5) ;  /* 0xfffffffc00f08947 */ /* 0x000fea000383ffff */
[----:B------:R-:W-:Y:S01]  /*0cd0*/  ULDC.64 UR4, c[0x0][0x598] ;  /* 0x0001660000047ab9 */ /* 0x000fe20000000a00 */
[----:B------:R-:W-:Y:S01]  /*0ce0*/  ULDC.64 UR36, c[0x0][0x208] ;  /* 0x0000820000247ab9 */ /* 0x000fe20000000a00 */
[----:B------:R-:W-:-:S04]  /*0cf0*/  ISETP.NE.U32.AND P0, PT, RZ, UR4, PT ;  /* 0x00000004ff007c0c */ /* 0x000fc8000bf05070 */
[----:B------:R-:W-:-:S13]  /*0d00*/  ISETP.NE.AND.EX P0, PT, RZ, UR5, PT, P0 ;  /* 0x00000005ff007c0c */ /* 0x000fda000bf05300 */
[----:B------:R-:W-:Y:S05]  /*0d10*/  @!P0 BRA `(.L_x_8) ;  /* 0x00000000001c8947 */ /* 0x000fea0003800000 */
[----:B------:R-:W0:Y:S02]  /*0d20*/  LDC.64 R4, c[0x0][0x598] ;  /* 0x00016600ff047b82 */ /* 0x000e240000000a00 */
[----:B0-----:R-:W2:Y:S02]  /*0d30*/  LDG.E.64 R4, desc[UR36][R4.64] ;  /* 0x0000002404047981 */ /* 0x001ea4000c1e1b00 */
[----:B--2---:R-:W-:-:S04]  /*0d40*/  ISETP.NE.U32.AND P0, PT, R4, RZ, PT ;  /* 0x000000ff0400720c */ /* 0x004fc80003f05070 */
[----:B------:R-:W-:-:S13]  /*0d50*/  ISETP.NE.AND.EX P0, PT, R5, RZ, PT, P0 ;  /* 0x000000ff0500720c */ /* 0x000fda0003f05300 */
[----:B------:R-:W-:Y:S05]  /*0d60*/  @!P0 BRA `(.L_x_8) ;  /* 0x0000000000088947 */ /* 0x000fea0003800000 */
[----:B------:R0:W5:Y:S01]  /*0d70*/  LD.E R154, desc[UR36][R4.64] ;  /* 0x00000024049a7980 */ /* 0x000162000c101900 */
[----:B------:R-:W-:Y:S05]  /*0d80*/  BRA `(.L_x_9) ;  /* 0x0000000000247947 */ /* 0x000fea0003800000 */
.L_x_8:
[----:B------:R-:W-:Y:S02]  /*0d90*/  ULDC.64 UR4, c[0x0][0x588] ;  /* 0x0001620000047ab9 */ /* 0x000fe40000000a00 */
[----:B------:R-:W-:-:S04]  /*0da0*/  ISETP.NE.U32.AND P0, PT, RZ, UR4, PT ;  /* 0x00000004ff007c0c */ /* 0x000fc8000bf05070 */
[----:B------:R-:W-:-:S13]  /*0db0*/  ISETP.NE.AND.EX P0, PT, RZ, UR5, PT, P0 ;  /* 0x00000005ff007c0c */ /* 0x000fda000bf05300 */
[----:B------:R-:W-:Y:S05]  /*0dc0*/  @!P0 BRA `(.L_x_10) ;  /* 0x00000000000c8947 */ /* 0x000fea0003800000 */
[----:B------:R-:W0:Y:S02]  /*0dd0*/  LDC.64 R154, c[0x0][0x588] ;  /* 0x00016200ff9a7b82 */ /* 0x000e240000000a00 */
[----:B0-----:R1:W5:Y:S01]  /*0de0*/  LDG.E R154, desc[UR36][R154.64] ;  /* 0x000000249a9a7981 */ /* 0x001362000c1e1900 */
[----:B------:R-:W-:Y:S05]  /*0df0*/  BRA `(.L_x_9) ;  /* 0x0000000000087947 */ /* 0x000fea0003800000 */
.L_x_10:
[----:B------:R-:W-:Y:S02]  /*0e00*/  ULDC UR4, c[0x0][0x580] ;  /* 0x0001600000047ab9 */ /* 0x000fe40000000800 */
[----:B------:R-:W-:-:S07]  /*0e10*/  IMAD.U32 R154, RZ, RZ, UR4 ;  /* 0x00000004ff9a7e24 */ /* 0x000fce000f8e00ff */
.L_x_9:
[----:B------:R-:W-:Y:S02]  /*0e20*/  ULDC.64 UR4, c[0x0][0x5a0] ;  /* 0x0001680000047ab9 */ /* 0x000fe40000000a00 */
[----:B------:R-:W-:-:S04]  /*0e30*/  ISETP.NE.U32.AND P0, PT, RZ, UR4, PT ;  /* 0x00000004ff007c0c */ /* 0x000fc8000bf05070 */
[----:B------:R-:W-:-:S13]  /*0e40*/  ISETP.NE.AND.EX P0, PT, RZ, UR5, PT, P0 ;  /* 0x00000005ff007c0c */ /* 0x000fda000bf05300 */
[----:B------:R-:W-:Y:S05]  /*0e50*/  @!P0 BRA `(.L_x_11) ;  /* 0x00000000001c8947 */ /* 0x000fea0003800000 */
[----:B0-----:R-:W0:Y:S02]  /*0e60*/  LDC.64 R4, c[0x0][0x5a0] ;  /* 0x00016800ff047b82 */ /* 0x001e240000000a00 */
[----:B0-----:R-:W2:Y:S02]  /*0e70*/  LDG.E.64 R4, desc[UR36][R4.64] ;  /* 0x0000002404047981 */ /* 0x001ea4000c1e1b00 */
[----:B--2---:R-:W-:-:S04]  /*0e80*/  ISETP.NE.U32.AND P0, PT, R4, RZ, PT ;  /* 0x000000ff0400720c */ /* 0x004fc80003f05070 */
[----:B------:R-:W-:-:S13]  /*0e90*/  ISETP.NE.AND.EX P0, PT, R5, RZ, PT, P0 ;  /* 0x000000ff0500720c */ /* 0x000fda0003f05300 */
[----:B------:R-:W-:Y:S05]  /*0ea0*/  @!P0 BRA `(.L_x_11) ;  /* 0x0000000000088947 */ /* 0x000fea0003800000 */
[----:B-1----:R0:W5:Y:S01]  /*0eb0*/  LD.E R155, desc[UR36][R4.64] ;  /* 0x00000024049b7980 */ /* 0x002162000c101900 */
[----:B------:R-:W-:Y:S05]  /*0ec0*/  BRA `(.L_x_12) ;  /* 0x0000000000247947 */ /* 0x000fea0003800000 */
.L_x_11:
[----:B------:R-:W-:Y:S02]  /*0ed0*/  ULDC.64 UR4, c[0x0][0x590] ;  /* 0x0001640000047ab9 */ /* 0x000fe40000000a00 */
[----:B------:R-:W-:-:S04]  /*0ee0*/  ISETP.NE.U32.AND P0, PT, RZ, UR4, PT ;  /* 0x00000004ff007c0c */ /* 0x000fc8000bf05070 */
[----:B------:R-:W-:-:S13]  /*0ef0*/  ISETP.NE.AND.EX P0, PT, RZ, UR5, PT, P0 ;  /* 0x00000005ff007c0c */ /* 0x000fda000bf05300 */
[----:B------:R-:W-:Y:S05]  /*0f00*/  @!P0 BRA `(.L_x_13) ;  /* 0x00000000000c8947 */ /* 0x000fea0003800000 */
[----:B0-----:R-:W1:Y:S02]  /*0f10*/  LDC.64 R4, c[0x0][0x590] ;  /* 0x00016400ff047b82 */ /* 0x001e640000000a00 */
[----:B-1----:R1:W5:Y:S01]  /*0f20*/  LDG.E R155, desc[UR36][R4.64] ;  /* 0x00000024049b7981 */ /* 0x002362000c1e1900 */
[----:B------:R-:W-:Y:S05]  /*0f30*/  BRA `(.L_x_12) ;  /* 0x0000000000087947 */ /* 0x000fea0003800000 */
.L_x_13:
[----:B------:R-:W-:Y:S02]  /*0f40*/  ULDC UR4, c[0x0][0x584] ;  /* 0x0001610000047ab9 */ /* 0x000fe40000000800 */
[----:B-1----:R-:W-:-:S07]  /*0f50*/  IMAD.U32 R155, RZ, RZ, UR4 ;  /* 0x00000004ff9b7e24 */ /* 0x002fce000f8e00ff */
.L_x_12:
[----:B------:R-:W-:-:S13]  /*0f60*/  LOP3.LUT P0, RZ, R0, 0xff, RZ, 0xc0, !PT ;  /* 0x000000ff00ff7812 */ /* 0x000fda000780c0ff */
[----:B------:R-:W-:Y:S05]  /*0f70*/  @!P0 EXIT ;  /* 0x000000000000894d */ /* 0x000fea0003800000 */
[----:B------:R-:W-:Y:S01]  /*0f80*/  ULDC UR4, c[0x0][0x28c] ;  /* 0x0000a30000047ab9 */ /* 0x000fe20000000800 */
[----:B------:R-:W-:Y:S01]  /*0f90*/  LOP3.LUT R164, R19, 0x1, RZ, 0xfc, !PT ;  /* 0x0000000113a47812 */ /* 0x000fe200078efcff */
[----:B------:R-:W-:Y:S01]  /*0fa0*/  UIADD3 UR4, UR4, 0x1f, URZ ;  /* 0x0000001f04047890 */ /* 0x000fe2000fffe03f */
[----:B------:R-:W-:Y:S01]  /*0fb0*/  UMOV UR38, URZ ;  /* 0x0000003f00267c82 */ /* 0x000fe20008000000 */
[----:B------:R-:W-:Y:S02]  /*0fc0*/  UMOV UR39, URZ ;  /* 0x0000003f00277c82 */ /* 0x000fe40008000000 */
[----:B------:R-:W-:-:S04]  /*0fd0*/  USHF.R.S32.HI UR5, URZ, 0x1f, UR4 ;  /* 0x0000001f3f057899 */ /* 0x000fc80008011404 */
[----:B------:R-:W-:-:S04]  /*0fe0*/  ULEA.HI UR5, UR5, UR4, URZ, 0x5 ;  /* 0x0000000405057291 */ /* 0x000fc8000f8f283f */
[----:B------:R-:W-:-:S12]  /*0ff0*/  USHF.R.S32.HI UR40, URZ, 0x5, UR5 ;  /* 0x000000053f287899 */ /* 0x000fd80008011405 */
.L_x_285:
[----:B------:R-:W-:Y:S01]  /*1000*/  LOP3.LUT R0, R18, 0x80, RZ, 0xc0, !PT ;  /* 0x0000008012007812 */ /* 0x000fe200078ec0ff */
[----:B--2---:R-:W2:Y:S01]  /*1010*/  S2UR UR7, SR_CgaCtaId ;  /* 0x00000000000779c3 */ /* 0x004ea20000008800 */
[----:B------:R-:W-:Y:S02]  /*1020*/  UMOV UR6, 0x400 ;  /* 0x0000040000067882 */ /* 0x000fe40000000000 */
[----:B------:R-:W-:-:S06]  /*1030*/  SHF.R.U32.HI R0, RZ, 0x7, R0 ;  /* 0x00000007ff007819 */ /* 0x000fcc0000011600 */
[----:B---3--:R-:W3:Y:S01]  /*1040*/  SHFL.IDX PT, R0, R0, RZ, 0x1f ;  /* 0x00001fff00007589 */ /* 0x008ee200000e0000 */
[----:B--2---:R-:W-:Y:S01]  /*1050*/  ULEA UR42, UR7, UR6, 0x18 ;  /* 0x00000006072a7291 */ /* 0x004fe2000f8ec03f */
[----:B---3--:R-:W-:-:S13]  /*1060*/  R2UR UR4, R0 ;  /* 0x00000000000472ca */ /* 0x008fda00000e0000 */
[----:B------:R-:W-:-:S04]  /*1070*/  ULEA.HI UR5, UR4, UR4, URZ, 0x1 ;  /* 0x0000000404057291 */ /* 0x000fc8000f8f083f */
[----:B------:R-:W-:-:S04]  /*1080*/  ULOP3.LUT UR5, UR5, 0xffffe, URZ, 0xc0, !UPT ;  /* 0x000ffffe05057892 */ /* 0x000fc8000f8ec03f */
[----:B------:R-:W-:-:S03]  /*1090*/  UIADD3 UR5, UR4, -UR5, URZ ;  /* 0x8000000504057290 */ /* 0x000fc6000fffe03f */
[----:B------:R-:W-:Y:S01]  /*10a0*/  ULDC UR4, c[0x0][0x28c] ;  /* 0x0000a30000047ab9 */ /* 0x000fe20000000800 */
[----:B------:R-:W-:Y:S01]  /*10b0*/  ULEA UR5, UR5, UR42, 0xc ;  /* 0x0000002a05057291 */ /* 0x000fe2000f8e603f */
[----:B------:R-:W-:-:S03]  /*10c0*/  ISETP.LT.AND P0, PT, RZ, UR4, PT ;  /* 0x00000004ff007c0c */ /* 0x000fc6000bf01270 */
[----:B------:R-:W-:-:S04]  /*10d0*/  UIADD3 UR5, UR5, 0x180, URZ ;  /* 0x0000018005057890 */ /* 0x000fc8000fffe03f */
[----:B------:R-:W-:-:S04]  /*10e0*/  USHF.R.U32.HI UR5, URZ, 0x4, UR5 ;  /* 0x000000043f057899 */ /* 0x000fc80008011605 */
[----:B------:R-:W-:Y:S02]  /*10f0*/  ULOP3.LUT UR41, UR5, 0x3fff, URZ, 0xc0, !UPT ;  /* 0x00003fff05297892 */ /* 0x000fe4000f8ec03f */
[----:B-1--45:R-:W-:Y:S10]  /*1100*/  @P0 BRA `(.L_x_14) ;  /* 0x0000000000400947 */ /* 0x032ff40003800000 */
[----:B------:R-:W-:Y:S01]  /*1110*/  MOV R0, 0x0 ;  /* 0x0000000000007802 */ /* 0x000fe20000000f00 */
[----:B------:R-:W-:Y:S01]  /*1120*/  ULDC.64 UR4, c[0x4][0x68] ;  /* 0x01001a0000047ab9 */ /* 0x000fe20000000a00 */
[----:B------:R-:W-:Y:S01]  /*1130*/  ULDC.64 UR6, c[0x4][0x8] ;  /* 0x0100020000067ab9 */ /* 0x000fe20000000a00 */
[----:B01----:R-:W-:Y:S01]  /*1140*/  IMAD.U32 R4, RZ, RZ, UR4 ;  /* 0x00000004ff047e24 */ /* 0x003fe2000f8e00ff */
[----:B------:R0:W1:Y:S01]  /*1150*/  LDC.64 R14, c[0x4][R0] ;  /* 0x01000000000e7b82 */ /* 0x0000620000000a00 */
[----:B------:R-:W-:Y:S01]  /*1160*/  MOV R5, UR5 ;  /* 0x0000000500057c02 */ /* 0x000fe20008000f00 */
[----:B------:R-:W-:Y:S01]  /*1170*/  ULDC.64 UR4, c[0x4][0x70] ;  /* 0x01001c0000047ab9 */ /* 0x000fe20000000a00 */
[----:B------:R-:W-:Y:S02]  /*1180*/  IMAD.U32 R10, RZ, RZ, UR6 ;  /* 0x00000006ff0a7e24 */ /* 0x000fe4000f8e00ff */
[----:B------:R-:W-:Y:S02]  /*1190*/  IMAD.U32 R6, RZ, RZ, UR4 ;  /* 0x00000004ff067e24 */ /* 0x000fe4000f8e00ff */
[----:B------:R-:W-:-:S02]  /*11a0*/  IMAD.U32 R7, RZ, RZ, UR5 ;  /* 0x00000005ff077e24 */ /* 0x000fc4000f8e00ff */
[----:B------:R-:W-:Y:S02]  /*11b0*/  IMAD.U32 R11, RZ, RZ, UR7 ;  /* 0x00000007ff0b7e24 */ /* 0x000fe4000f8e00ff */
[----:B------:R-:W-:Y:S02]  /*11c0*/  IMAD.MOV.U32 R8, RZ, RZ, 0x1e1 ;  /* 0x000001e1ff087424 */ /* 0x000fe400078e00ff */
[----:B------:R-:W-:Y:S02]  /*11d0*/  IMAD.MOV.U32 R12, RZ, RZ, 0x1 ;  /* 0x00000001ff0c7424 */ /* 0x000fe400078e00ff */
[----:B0-----:R-:W-:-:S07]  /*11e0*/  IMAD.MOV.U32 R13, RZ, RZ, RZ ;  /* 0x000000ffff0d7224 */ /* 0x001fce00078e00ff */
[----:B------:R-:W-:-:S07]  /*11f0*/  LEPC R20, `(.L_x_14) ;  /* 0x000000001014794e */ /* 0x000fce0000000000 */
[----:B-1---5:R-:W-:Y:S05]  /*1200*/  CALL.ABS.NOINC R14 ;  /* 0x000000000e007343 */ /* 0x022fea0003c00000 */
.L_x_14:
[----:B------:R-:W-:-:S13]  /*1210*/  ISETP.NE.AND P0, PT, R164, 0x3, PT ;  /* 0x00000003a400780c */ /* 0x000fda0003f05270 */
[----:B------:R-:W-:Y:S05]  /*1220*/  @!P0 BRA `(.L_x_15) ;  /* 0x0000000000048947 */ /* 0x000fea0003800000 */
[----:B------:R-:W-:Y:S01]  /*1230*/  BPT.TRAP 0x1 ;  /* 0x000000040000795c */ /* 0x000fe20000300000 */
.L_x_15:
[----:B------:R-:W-:Y:S02]  /*1240*/  IMAD.U32 R3, RZ, RZ, UR39 ;  /* 0x00000027ff037e24 */ /* 0x000fe4000f8e00ff */
[----:B------:R-:W-:-:S03]  /*1250*/  IMAD.U32 R0, RZ, RZ, UR38 ;  /* 0x00000026ff007e24 */ /* 0x000fc6000f8e00ff */
[----:B------:R-:W-:Y:S02]  /*1260*/  LEA R3, R3, UR42, 0x3 ;  /* 0x0000002a03037c11 */ /* 0x000fe4000f8e18ff */
[----:B------:R-:W-:-:S04]  /*1270*/  SHF.L.U32 R0, R0, 0x1f, RZ ;  /* 0x0000001f00007819 */ /* 0x000fc800000006ff */
[----:B------:R2:W3:Y:S01]  /*1280*/  SYNCS.PHASECHK.TRANS64.TRYWAIT P1, [R3+URZ], R0 ;  /* 0x00000000030075a7 */ /* 0x0004e2000802017f */
[----:B------:R-:W-:Y:S05]  /*1290*/  @!P0 BRA `(.L_x_16) ;  /* 0x0000000000048947 */ /* 0x000fea0003800000 */
[----:B------:R-:W-:Y:S01]  /*12a0*/  BPT.TRAP 0x1 ;  /* 0x000000040000795c */ /* 0x000fe20000300000 */
.L_x_16:
[----:B---3--:R-:W-:Y:S05]  /*12b0*/  @P1 BRA `(.L_x_17) ;  /* 0x0000000000081947 */ /* 0x008fea0003800000 */
[----:B------:R-:W3:Y:S02]  /*12c0*/  SYNCS.PHASECHK.TRANS64.TRYWAIT P1, [R3+URZ], R0 ;  /* 0x00000000030075a7 */ /* 0x000ee4000802017f */
[----:B---3--:R-:W-:Y:S05]  /*12d0*/  @!P1 BRA `(.L_x_18) ;  /* 0x000000ac00f49947 */ /* 0x008fea0003800000 */
.L_x_17:
[----:B------:R-:W-:-:S04]  /*12e0*/  UISETP.LT.AND UP0, UPT, UR40, 0x1, UPT ;  /* 0x000000012800788c */ /* 0x000fc8000bf01270 */
[----:B------:R-:W-:-:S04]  /*12f0*/  USEL UR4, UR40, 0x1, UP0 ;  /* 0x0000000128047887 */ /* 0x000fc80008000000 */
[----:B------:R-:W-:-:S06]  /*1300*/  UIADD3 UR4, UR40, -UR4, URZ ;  /* 0x8000000428047290 */ /* 0x000fcc000fffe03f */
[----:B--23--:R-:W-:Y:S01]  /*1310*/  IMAD.U32 R0, RZ, RZ, UR4 ;  /* 0x00000004ff007e24 */ /* 0x00cfe2000f8e00ff */
[----:B------:R-:W-:Y:S05]  /*1320*/  WARPSYNC.ALL ;  /* 0x0000000000007948 */ /* 0x000fea0003800000 */
[----:B------:R-:W-:Y:S01]  /*1330*/  ISETP.GE.AND P1, PT, R0, 0x1, PT ;  /* 0x000000010000780c */ /* 0x000fe20003f26270 */
[----:B------:R-:W-:Y:S01]  /*1340*/  UIADD3 UR4, UR42, 0x24180, URZ ;  /* 0x000241802a047890 */ /* 0x000fe2000fffe03f */
[----:B------:R-:W-:Y:S01]  /*1350*/  WARPGROUP.ARRIVE ;  /* 0x00000000000079c5 */ /* 0x000fe20000000000 */
[----:B------:R-:W-:Y:S01]  /*1360*/  UMOV UR9, 0x80000020 ;  /* 0x8000002000097882 */ /* 0x000fe20000000000 */
[----:B------:R-:W-:Y:S01]  /*1370*/  UMOV UR11, 0x80000020 ;  /* 0x80000020000b7882 */ /* 0x000fe20000000000 */
[----:B------:R-:W-:-:S04]  /*1380*/  USHF.R.U32.HI UR4, URZ, 0x4, UR4 ;  /* 0x000000043f047899 */ /* 0x000fc80008011604 */
[----:B------:R-:W-:Y:S02]  /*1390*/  ULOP3.LUT UR5, UR4, 0x3fff, URZ, 0xc0, !UPT ;  /* 0x00003fff04057892 */ /* 0x000fe4000f8ec03f */
[----:B------:R-:W-:Y:S02]  /*13a0*/  ULOP3.LUT UR4, UR41, 0x10000, URZ, 0xfc, !UPT ;  /* 0x0001000029047892 */ /* 0x000fe4000f8efc3f */
[----:B------:R-:W-:Y:S02]  /*13b0*/  ULOP3.LUT UR5, UR5, 0x10000, URZ, 0xfc, !UPT ;  /* 0x0001000005057892 */ /* 0x000fe4000f8efc3f */
[----:B------:R-:W-:Y:S02]  /*13c0*/  ULEA UR6, UR39, UR4, 0xa ;  /* 0x0000000427067291 */ /* 0x000fe4000f8e503f */
[----:B------:R-:W-:-:S05]  /*13d0*/  ULEA UR7, UR39, UR5, 0x9 ;  /* 0x0000000527077291 */ /* 0x000fca000f8e483f */
[----:B------:R-:W-:Y:S02]  /*13e0*/  UMOV UR8, UR6 ;  /* 0x0000000600087c82 */ /* 0x000fe40008000000 */
[----:B------:R-:W-:Y:S02]  /*13f0*/  UMOV UR10, UR7 ;  /* 0x00000007000a7c82 */ /* 0x000fe40008000000 */
[----:B------:R-:W-:Y:S01]  /*1400*/  HGMMA.64x128x16.F32.BF16 R88, gdesc[UR8], RZ, !UPT, gsb0 ;  /* 0x01e00000085879f0 */ /* 0x000fe2000c0018ff */
[----:B------:R-:W-:Y:S01]  /*1410*/  UIADD3 UR8, UR6, 0x200, URZ ;  /* 0x0000020006087890 */ /* 0x000fe2000fffe03f */
[----:B------:R-:W-:Y:S01]  /*1420*/  UMOV UR9, 0x80000020 ;  /* 0x8000002000097882 */ /* 0x000fe20000000000 */
[----:B------:R-:W-:Y:S02]  /*1430*/  WARPGROUP.DEPBAR.LE gsb0, 0x0 ;  /* 0x00008000000079c5 */ /* 0x000fe40000010000 */
[----:B------:R-:W-:-:S07]  /*1440*/  WARPGROUP.ARRIVE ;  /* 0x00000000000079c5 */ /* 0x000fce0000000000 */
[----:B------:R-:W-:Y:S01]  /*1450*/  HGMMA.64x128x16.F32.BF16 R24, gdesc[UR8], RZ, !UPT, gsb0 ;  /* 0x01e00000081879f0 */ /* 0x000fe2000c0018ff */
[----:B------:R-:W-:Y:S02]  /*1460*/  UIADD3 UR8, UR6, 0x2, URZ ;  /* 0x0000000206087890 */ /* 0x000fe4000fffe03f */
[----:B------:R-:W-:Y:S01]  /*1470*/  UIADD3 UR10, UR7, 0x2, URZ ;  /* 0x00000002070a7890 */ /* 0x000fe2000fffe03f */
[----:B------:R-:W-:Y:S01]  /*1480*/  UMOV UR9, 0x80000020 ;  /* 0x8000002000097882 */ /* 0x000fe20000000000 */
[----:B------:R-:W-:Y:S01]  /*1490*/  UMOV UR11, 0x80000020 ;  /* 0x80000020000b7882 */ /* 0x000fe20000000000 */
[----:B------:R-:W-:Y:S02]  /*14a0*/  WARPGROUP.DEPBAR.LE gsb0, 0x0 ;  /* 0x00008000000079c5 */ /* 0x000fe40000010000 */
[----:B------:R-:W-:-:S06]  /*14b0*/  WARPGROUP.ARRIVE ;  /* 0x00000000000079c5 */ /* 0x000fcc0000000000 */
[----:B------:R-:W-:Y:S01]  /*14c0*/  HGMMA.64x128x16.F32.BF16 R88, gdesc[UR8], R88, gsb0 ;  /* 0x01e00000085879f0 */ /* 0x000fe20008001858 */
[----:B------:R-:W-:Y:S01]  /*14d0*/  UIADD3 UR8, UR6, 0x202, URZ ;  /* 0x0000020206087890 */ /* 0x000fe2000fffe03f */
[----:B------:R-:W-:Y:S01]  /*14e0*/  UMOV UR9, 0x80000020 ;  /* 0x8000002000097882 */ /* 0x000fe20000000000 */
[----:B------:R-:W-:Y:S02]  /*14f0*/  WARPGROUP.DEPBAR.LE gsb0, 0x0 ;  /* 0x00008000000079c5 */ /* 0x000fe40000010000 */
[----:B------:R-:W-:-:S07]  /*1500*/  WARPGROUP.ARRIVE ;  /* 0x00000000000079c5 */ /* 0x000fce0000000000 */
[----:B------:R-:W-:Y:S03]  /*1510*/  HGMMA.64x128x16.F32.BF16 R24, gdesc[UR8], R24, gsb0 ;  /* 0x01e00000081879f0 */ /* 0x000fe60008001818 */
[----:B------:R-:W-:Y:S02]  /*1520*/  WARPGROUP.DEPBAR.LE gsb0, 0x0 ;  /* 0x00008000000079c5 */ /* 0x000fe40000010000 */
[----:B------:R-:W-:Y:S05]  /*1530*/  @!P1 BRA `(.L_x_19) ;  /* 0x0000000400089947 */ /* 0x000fea0003800000 */
[----:B------:R-:W-:-:S04]  /*1540*/  UIADD3 UR6, UR39, 0x1, URZ ;  /* 0x0000000127067890 */ /* 0x000fc8000fffe03f */
[----:B------:R-:W-:-:S04]  /*1550*/  UISETP.NE.AND UP0, UPT, UR6, 0x9, UPT ;  /* 0x000000090600788c */ /* 0x000fc8000bf05270 */
[----:B------:R-:W-:Y:S02]  /*1560*/  USEL UR7, URZ, 0x1, UP0 ;  /* 0x000000013f077887 */ /* 0x000fe40008000000 */
[----:B------:R-:W-:Y:S02]  /*1570*/  USEL UR6, UR6, URZ, UP0 ;  /* 0x0000003f06067287 */ /* 0x000fe40008000000 */
[----:B------:R-:W-:-:S06]  /*1580*/  ULOP3.LUT UR7, UR38, UR7, URZ, 0x3c, !UPT ;  /* 0x0000000726077292 */ /* 0x000fcc000f8e3c3f */
[----:B01----:R-:W-:Y:S01]  /*1590*/  MOV R5, UR7 ;  /* 0x0000000700057c02 */ /* 0x003fe20008000f00 */
[----:B------:R-:W-:-:S06]  /*15a0*/  UMOV UR7, UR39 ;  /* 0x0000002700077c82 */ /* 0x000fcc0008000000 */
.L_x_26:
[----:B01----:R-:W-:Y:S05]  /*15b0*/  @!P0 BRA `(.L_x_20) ;  /* 0x0000000000048947 */ /* 0x003fea0003800000 */
[----:B------:R-:W-:Y:S01]  /*15c0*/  BPT.TRAP 0x1 ;  /* 0x000000040000795c */ /* 0x000fe20000300000 */
.L_x_20:
[----:B------:R-:W0:Y:S01]  /*15d0*/  S2UR UR9, SR_CgaCtaId ;  /* 0x00000000000979c3 */ /* 0x000e220000008800 */
[----:B------:R-:W-:Y:S01]  /*15e0*/  UMOV UR8, 0x400 ;  /* 0x0000040000087882 */ /* 0x000fe20000000000 */
[----:B------:R-:W-:Y:S01]  /*15f0*/  SHF.L.U32 R3, R5, 0x1f, RZ ;  /* 0x0000001f05037819 */ /* 0x000fe200000006ff */
[----:B0-----:R-:W-:-:S04]  /*1600*/  ULEA UR14, UR9, UR8, 0x18 ;  /* 0x00000008090e7291 */ /* 0x001fc8000f8ec03f */
[----:B------:R-:W-:-:S09]  /*1610*/  ULEA UR8, UR6, UR14, 0x3 ;  /* 0x0000000e06087291 */ /* 0x000fd2000f8e183f */
[----:B------:R0:W1:Y:S01]  /*1620*/  SYNCS.PHASECHK.TRANS64.TRYWAIT P1, [UR8], R3 ;  /* 0x00000003ff0075a7 */ /* 0x0000620008020148 */
[----:B------:R-:W-:Y:S05]  /*1630*/  @!P0 BRA `(.L_x_21) ;  /* 0x0000000000048947 */ /* 0x000fea0003800000 */
[----:B------:R-:W-:Y:S01]  /*1640*/  BPT.TRAP 0x1 ;  /* 0x000000040000795c */ /* 0x000fe20000300000 */
.L_x_21:
[----:B-1----:R-:W-:Y:S05]  /*1650*/  @P1 BRA `(.L_x_22) ;  /* 0x0000000000081947 */ /* 0x002fea0003800000 */
[----:B------:R-:W1:Y:S02]  /*1660*/  SYNCS.PHASECHK.TRANS64.TRYWAIT P1, [UR8], R3 ;  /* 0x00000003ff0075a7 */ /* 0x000e640008020148 */
[----:B-1----:R-:W-:Y:S05]  /*1670*/  @!P1 BRA `(.L_x_23) ;  /* 0x000000ac00209947 */ /* 0x002fea0003800000 */
.L_x_22:
[----:B------:R-:W-:Y:S01]  /*1680*/  ULEA UR12, UR6, UR4, 0xa ;  /* 0x00000004060c7291 */ /* 0x000fe2000f8e503f */
[----:B------:R-:W-:Y:S01]  /*1690*/  WARPGROUP.ARRIVE ;  /* 0x00000000000079c5 */ /* 0x000fe20000000000 */
[----:B------:R-:W-:Y:S01]  /*16a0*/  ULEA UR13, UR6, UR5, 0x9 ;  /* 0x00000005060d7291 */ /* 0x000fe2000f8e483f */
[----:B------:R-:W-:Y:S01]  /*16b0*/  UMOV UR9, 0x80000020 ;  /* 0x8000002000097882 */ /* 0x000fe20000000000 */
[----:B------:R-:W-:-:S03]  /*16c0*/  UMOV UR11, 0x80000020 ;  /* 0x80000020000b7882 */ /* 0x000fc60000000000 */
[----:B------:R-:W-:Y:S02]  /*16d0*/  UMOV UR8, UR12 ;  /* 0x0000000c00087c82 */ /* 0x000fe40008000000 */
[----:B------:R-:W-:Y:S02]  /*16e0*/  UMOV UR10, UR13 ;  /* 0x0000000d000a7c82 */ /* 0x000fe40008000000 */
[----:B------:R-:W-:Y:S01]  /*16f0*/  HGMMA.64x128x16.F32.BF16 R88, gdesc[UR8], R88, gsb0 ;  /* 0x01e00000085879f0 */ /* 0x000fe20008001858 */
[----:B------:R-:W-:Y:S01]  /*1700*/  UIADD3 UR8, UR12, 0x200, URZ ;  /* 0x000002000c087890 */ /* 0x000fe2000fffe03f */
[----:B------:R-:W-:Y:S01]  /*1710*/  UMOV UR9, 0x80000020 ;  /* 0x8000002000097882 */ /* 0x000fe20000000000 */
[----:B------:R-:W-:Y:S02]  /*1720*/  WARPGROUP.DEPBAR.LE gsb0, 0x0 ;  /* 0x00008000000079c5 */ /* 0x000fe40000010000 */
[----:B------:R-:W-:-:S07]  /*1730*/  WARPGROUP.ARRIVE ;  /* 0x00000000000079c5 */ /* 0x000fce0000000000 */
[----:B------:R-:W-:Y:S01]  /*1740*/  HGMMA.64x128x16.F32.BF16 R24, gdesc[UR8], R24, gsb0 ;  /* 0x01e00000081879f0 */ /* 0x000fe20008001818 */
        /* <DEDUP_REMOVED lines=14> */
[----:B------:R-:W-:Y:S01]  /*1830*/  BPT.TRAP 0x1 ;  /* 0x000000040000795c */ /* 0x000fe20000300000 */
.L_x_24:
[----:B------:R-:W-:Y:S01]  /*1840*/  ULEA UR8, UR7, UR14, 0x3 ;  /* 0x0000000e07087291 */ /* 0x000fe2000f8e183f */
[----:B------:R-:W-:-:S03]  /*1850*/  ISETP.GT.U32.AND P1, PT, R19, 0x1, PT ;  /* 0x000000011300780c */ /* 0x000fc60003f24070 */
[----:B------:R-:W-:-:S04]  /*1860*/  UIADD3 UR8, UR8, 0x48, URZ ;  /* 0x0000004808087890 */ /* 0x000fc8000fffe03f */
[----:B------:R-:W-:-:S09]  /*1870*/  UPRMT UR8, URZ, 0x654, UR8 ;  /* 0x000006543f087896 */ /* 0x000fd20008000008 */
[----:B------:R-:W-:Y:S01]  /*1880*/  SYNCS.ARRIVE.TRANS64.RED.A1T0 RZ, [UR8], RZ ;  /* 0x000000ffffff79a7 */ /* 0x000fe20008100408 */
[----:B------:R-:W-:Y:S05]  /*1890*/  @P1 BRA `(.L_x_25) ;  /* 0x0000000000041947 */ /* 0x000fea0003800000 */
[----:B------:R-:W-:Y:S01]  /*18a0*/  BPT.TRAP 0x1 ;  /* 0x000000040000795c */ /* 0x000fe20000300000 */
.L_x_25:
[----:B------:R-:W-:Y:S01]  /*18b0*/  UIADD3 UR6, UR6, 0x1, URZ ;  /* 0x0000000106067890 */ /* 0x000fe2000fffe03f */
[C---:B------:R-:W-:Y:S01]  /*18c0*/  ISETP.GT.AND P1, PT, R0.reuse, 0x1, PT ;  /* 0x000000010000780c */ /* 0x040fe20003f24270 */
[----:B------:R-:W-:Y:S01]  /*18d0*/  UIADD3 UR7, UR7, 0x1, URZ ;  /* 0x0000000107077890 */ /* 0x000fe2000fffe03f */
[----:B------:R-:W-:Y:S01]  /*18e0*/  VIADD R0, R0, 0xffffffff ;  /* 0xffffffff00007836 */ /* 0x000fe20000000000 */
[----:B------:R-:W-:Y:S02]  /*18f0*/  UISETP.NE.AND UP0, UPT, UR6, 0x9, UPT ;  /* 0x000000090600788c */ /* 0x000fe4000bf05270 */
[----:B------:R-:W-:Y:S02]  /*1900*/  UISETP.NE.AND UP1, UPT, UR7, 0x9, UPT ;  /* 0x000000090700788c */ /* 0x000fe4000bf25270 */
[----:B------:R-:W-:Y:S02]  /*1910*/  USEL UR8, URZ, 0x1, UP0 ;  /* 0x000000013f087887 */ /* 0x000fe40008000000 */
[----:B------:R-:W-:-:S02]  /*1920*/  USEL UR6, UR6, URZ, UP0 ;  /* 0x0000003f06067287 */ /* 0x000fc40008000000 */
[----:B------:R-:W-:Y:S02]  /*1930*/  USEL UR7, UR7, URZ, UP1 ;  /* 0x0000003f07077287 */ /* 0x000fe40008800000 */
[----:B------:R-:W-:Y:S01]  /*1940*/  LOP3.LUT R5, R5, UR8, RZ, 0x3c, !PT ;  /* 0x0000000805057c12 */ /* 0x000fe2000f8e3cff */
[----:B------:R-:W-:Y:S09]  /*1950*/  @P1 BRA `(.L_x_26) ;  /* 0xfffffffc00141947 */ /* 0x000ff2000383ffff */
.L_x_19:
[----:B------:R-:W2:Y:S02]  /*1960*/  LDC R0, c[0x0][0x28c] ;  /* 0x0000a300ff007b82 */ /* 0x000ea40000000800 */
[----:B--2---:R-:W-:-:S13]  /*1970*/  ISETP.GE.AND P1, PT, R0, 0x1, PT ;  /* 0x000000010000780c */ /* 0x004fda0003f26270 */
[----:B------:R-:W-:Y:S05]  /*1980*/  @!P1 BRA `(.L_x_27) ;  /* 0x0000000000489947 */ /* 0x000fea0003800000 */
[----:B------:R-:W-:Y:S05]  /*1990*/  @!P0 BRA `(.L_x_28) ;  /* 0x0000000000048947 */ /* 0x000fea0003800000 */
[----:B------:R-:W-:Y:S01]  /*19a0*/  BPT.TRAP 0x1 ;  /* 0x000000040000795c */ /* 0x000fe20000300000 */
.L_x_28:
[----:B------:R-:W2:Y:S01]  /*19b0*/  S2UR UR7, SR_CgaCtaId ;  /* 0x00000000000779c3 */ /* 0x000ea20000008800 */
[----:B------:R-:W-:Y:S01]  /*19c0*/  UISETP.LT.AND UP0, UPT, UR40, 0x1, UPT ;  /* 0x000000012800788c */ /* 0x000fe2000bf01270 */
[----:B------:R-:W-:-:S03]  /*19d0*/  ISETP.GT.U32.AND P0, PT, R19, 0x1, PT ;  /* 0x000000011300780c */ /* 0x000fc60003f04070 */
[----:B------:R-:W-:-:S04]  /*19e0*/  USEL UR6, UR40, 0x1, UP0 ;  /* 0x0000000128067887 */ /* 0x000fc80008000000 */
[----:B------:R-:W-:-:S04]  /*19f0*/  UIADD3 UR6, UR39, UR40, -UR6 ;  /* 0x0000002827067290 */ /* 0x000fc8000fffe806 */
[----:B------:R-:W-:-:S04]  /*1a00*/  UIMAD.WIDE.U32 UR4, UR6, 0x38e38e39, URZ ;  /* 0x38e38e39060478a5 */ /* 0x000fc8000f8e003f */
[----:B------:R-:W-:-:S03]  /*1a10*/  USHF.R.U32.HI UR4, URZ, 0x1, UR5 ;  /* 0x000000013f047899 */ /* 0x000fc60008011605 */
[----:B------:R-:W-:Y:S01]  /*1a20*/  UMOV UR5, 0x400 ;  /* 0x0000040000057882 */ /* 0x000fe20000000000 */
[----:B------:R-:W-:Y:S02]  /*1a30*/  UIMAD UR6, UR4, -0x9, UR6 ;  /* 0xfffffff7040678a4 */ /* 0x000fe4000f8e0206 */
[----:B--2---:R-:W-:-:S04]  /*1a40*/  ULEA UR5, UR7, UR5, 0x18 ;  /* 0x0000000507057291 */ /* 0x004fc8000f8ec03f */
[----:B------:R-:W-:-:S04]  /*1a50*/  ULEA UR6, UR6, UR5, 0x3 ;  /* 0x0000000506067291 */ /* 0x000fc8000f8e183f */
[----:B------:R-:W-:-:S04]  /*1a60*/  UIADD3 UR6, UR6, 0x48, URZ ;  /* 0x0000004806067890 */ /* 0x000fc8000fffe03f */
[----:B------:R-:W-:-:S09]  /*1a70*/  UPRMT UR6, URZ, 0x654, UR6 ;  /* 0x000006543f067896 */ /* 0x000fd20008000006 */
[----:B------:R-:W-:Y:S01]  /*1a80*/  SYNCS.ARRIVE.TRANS64.RED.A1T0 RZ, [UR6], RZ ;  /* 0x000000ffffff79a7 */ /* 0x000fe20008100406 */
[----:B------:R-:W-:Y:S05]  /*1a90*/  @P0 BRA `(.L_x_27) ;  /* 0x0000000000040947 */ /* 0x000fea0003800000 */
[----:B------:R-:W-:Y:S01]  /*1aa0*/  BPT.TRAP 0x1 ;  /* 0x000000040000795c */ /* 0x000fe20000300000 */
.L_x_27:
[----:B------:R-:W2:Y:S01]  /*1ab0*/  LDC R6, c[0x0][0x288] ;  /* 0x0000a200ff067b82 */ /* 0x000ea20000000800 */
[----:B01----:R-:W-:Y:S01]  /*1ac0*/  LOP3.LUT R4, R18, 0x60, RZ, 0xc0, !PT ;  /* 0x0000006012047812 */ /* 0x003fe200078ec0ff */
[----:B------:R-:W-:Y:S01]  /*1ad0*/  IMAD.SHL.U32 R13, R153, 0x80, RZ ;  /* 0x00000080990d7824 */ /* 0x000fe200078e00ff */
[----:B------:R-:W-:Y:S01]  /*1ae0*/  UIADD3 UR39, UR40, UR39, URZ ;  /* 0x0000002728277290 */ /* 0x000fe2000fffe03f */
[----:B------:R-:W-:Y:S01]  /*1af0*/  SHF.R.U32.HI R3, RZ, 0x2, R18 ;  /* 0x00000002ff037819 */ /* 0x000fe20000011612 */
[----:B------:R-:W-:Y:S01]  /*1b00*/  IMAD.SHL.U32 R15, R152, 0x100, RZ ;  /* 0x00000100980f7824 */ /* 0x000fe200078e00ff */
[----:B------:R-:W-:Y:S01]  /*1b10*/  SHF.R.U32.HI R10, RZ, 0x1, R4 ;  /* 0x00000001ff0a7819 */ /* 0x000fe20000011604 */
[----:B------:R-:W-:Y:S01]  /*1b20*/  UISETP.GT.U32.AND UP0, UPT, UR39, 0x8, UPT ;  /* 0x000000082700788c */ /* 0x000fe2000bf04070 */
[----:B------:R-:W-:Y:S01]  /*1b30*/  LOP3.LUT R4, R18, 0x3, RZ, 0xc0, !PT ;  /* 0x0000000312047812 */ /* 0x000fe200078ec0ff */
[----:B------:R-:W-:Y:S01]  /*1b40*/  ULDC UR7, c[0x0][0x284] ;  /* 0x0000a10000077ab9 */ /* 0x000fe20000000800 */
[----:B------:R-:W-:Y:S01]  /*1b50*/  LOP3.LUT R0, R22, 0x1, RZ, 0xc0, !PT ;  /* 0x0000000116007812 */ /* 0x000fe200078ec0ff */
[----:B------:R-:W-:Y:S01]  /*1b60*/  UISETP.LT.U32.AND UP0, UPT, UR40, 0x9, UP0 ;  /* 0x000000092800788c */ /* 0x000fe20008701070 */
[----:B------:R-:W-:Y:S01]  /*1b70*/  LOP3.LUT R3, R3, 0x7, RZ, 0xc0, !PT ;  /* 0x0000000703037812 */ /* 0x000fe200078ec0ff */
[----:B------:R-:W-:Y:S01]  /*1b80*/  UISETP.GE.U32.AND UP1, UPT, UR40, 0x9, UPT ;  /* 0x000000092800788c */ /* 0x000fe2000bf26070 */
[----:B------:R-:W-:Y:S01]  /*1b90*/  SHF.R.S32.HI R21, RZ, 0x1f, R23 ;  /* 0x0000001fff157819 */ /* 0x000fe20000011417 */
[----:B------:R-:W-:Y:S01]  /*1ba0*/  IMAD.SHL.U32 R8, R0, 0x40, RZ ;  /* 0x0000004000087824 */ /* 0x000fe200078e00ff */
[----:B------:R-:W-:Y:S01]  /*1bb0*/  IADD3 R5, RZ, -R10, -R3 ;  /* 0x8000000aff057210 */ /* 0x000fe20007ffe803 */
[----:B------:R-:W-:Y:S01]  /*1bc0*/  ULDC.64 UR8, c[0x0][0x5d0] ;  /* 0x0001740000087ab9 */ /* 0x000fe20000000a00 */
[----:B------:R-:W-:-:S02]  /*1bd0*/  UIMAD.WIDE.U32 UR4, UR39, 0x38e38e39, URZ ;  /* 0x38e38e39270478a5 */ /* 0x000fc4000f8e003f */
[----:B------:R-:W-:Y:S01]  /*1be0*/  USEL UR6, URZ, 0x1, !UP0 ;  /* 0x000000013f067887 */ /* 0x000fe2000c000000 */
[----:B------:R-:W-:Y:S01]  /*1bf0*/  LOP3.LUT R3, R8, 0x40, R3, 0xe2, !PT ;  /* 0x0000004008037812 */ /* 0x000fe200078ee203 */
[----:B------:R-:W-:Y:S01]  /*1c00*/  IMAD.WIDE R8, R152, 0x100, RZ ;  /* 0x0000010098087825 */ /* 0x000fe200078e02ff */
[----:B------:R-:W-:Y:S01]  /*1c10*/  USHF.R.U32.HI UR4, URZ, 0x1, UR5 ;  /* 0x000000013f047899 */ /* 0x000fe20008011605 */
[----:B--2---:R-:W-:Y:S01]  /*1c20*/  ISETP.GE.AND P0, PT, R13, R6, PT ;  /* 0x000000060d00720c */ /* 0x004fe20003f06270 */
[----:B------:R-:W-:Y:S01]  /*1c30*/  ULOP3.LUT UR38, UR38, UR6, URZ, 0x3c, !UPT ;  /* 0x0000000626267292 */ /* 0x000fe2000f8e3c3f */
[----:B------:R-:W-:Y:S01]  /*1c40*/  IMAD R12, R4, -0x2, R6 ;  /* 0xfffffffe040c7824 */ /* 0x000fe200078e0206 */
[----:B------:R-:W-:Y:S01]  /*1c50*/  LOP3.LUT R153, R8, R3, R10, 0xfe, !PT ;  /* 0x0000000308997212 */ /* 0x000fe200078efe0a */
[----:B------:R-:W-:Y:S01]  /*1c60*/  IMAD.SHL.U32 R6, R18, 0x2, RZ ;  /* 0x0000000212067824 */ /* 0x000fe200078e00ff */
[----:B------:R-:W-:Y:S01]  /*1c70*/  ISETP.GE.OR P0, PT, R15, UR7, P0 ;  /* 0x000000070f007c0c */ /* 0x000fe20008706670 */
[----:B------:R-:W-:Y:S01]  /*1c80*/  IMAD R4, R21, UR8, RZ ;  /* 0x0000000815047c24 */ /* 0x000fe2000f8e02ff */
[----:B------:R-:W-:Y:S01]  /*1c90*/  UIMAD UR39, UR4, -0x9, UR39 ;  /* 0xfffffff7042778a4 */ /* 0x000fe2000f8e0227 */
[----:B------:R-:W-:Y:S01]  /*1ca0*/  IMAD R0, R0, -0x40, R5 ;  /* 0xffffffc000007824 */ /* 0x000fe200078e0205 */
[----:B------:R-:W-:Y:S01]  /*1cb0*/  LOP3.LUT R6, R13, 0x6, R6, 0xf8, !PT ;  /* 0x000000060d067812 */ /* 0x000fe200078ef806 */
[----:B------:R-:W-:Y:S01]  /*1cc0*/  IMAD R11, R23, UR9, R4 ;  /* 0x00000009170b7c24 */ /* 0x000fe2000f8e0204 */
[----:B------:R-:W-:Y:S01]  /*1cd0*/  @UP1 ULOP3.LUT UR38, UR38, 0x1, UR4, 0x78, !UPT ;  /* 0x0000000126261892 */ /* 0x000fe2000f8e7804 */
[----:B------:R-:W-:Y:S01]  /*1ce0*/  IMAD.MOV.U32 R152, RZ, RZ, -0x1 ;  /* 0xffffffffff987424 */ /* 0x000fe200078e00ff */
[----:B------:R-:W-:-:S02]  /*1cf0*/  SHF.R.S32.HI R7, RZ, 0x1f, R6 ;  /* 0x0000001fff077819 */ /* 0x000fc40000011406 */
[----:B------:R-:W-:Y:S01]  /*1d00*/  IADD3 R3, -R15, UR7, R0 ;  /* 0x000000070f037c10 */ /* 0x000fe2000fffe100 */
[----:B------:R-:W-:Y:S02]  /*1d10*/  IMAD.IADD R0, R12, 0x1, -R13 ;  /* 0x000000010c007824 */ /* 0x000fe400078e0a0d */
[----:B------:R-:W-:-:S04]  /*1d20*/  IMAD.WIDE.U32 R4, R23, UR8, R6 ;  /* 0x0000000817047c25 */ /* 0x000fc8000f8e0006 */
[----:B------:R-:W-:Y:S02]  /*1d30*/  IMAD.IADD R11, R5, 0x1, R11 ;  /* 0x00000001050b7824 */ /* 0x000fe400078e020b */
[----:B------:R-:W-:Y:S01]  /*1d40*/  IMAD.MOV.U32 R10, RZ, RZ, R4 ;  /* 0x000000ffff0a7224 */ /* 0x000fe200078e0004 */
[----:B------:R-:W-:Y:S06]  /*1d50*/  @P0 BRA `(.L_x_29) ;  /* 0x00000084006c0947 */ /* 0x000fec0003800000 */
[----:B------:R-:W0:Y:S01]  /*1d60*/  LDC.64 R4, c[0x0][0x5c8] ;  /* 0x00017200ff047b82 */ /* 0x000e220000000a00 */
[----:B-----5:R-:W-:Y:S01]  /*1d70*/  FSETP.NEU.AND P0, PT, R155, RZ, PT ;  /* 0x000000ff9b00720b */ /* 0x020fe20003f0d000 */
[----:B------:R-:W-:Y:S01]  /*1d80*/  BSSY B0, `(.L_x_29) ;  /* 0x0000858000007945 */ /* 0x000fe20003800000 */
[----:B------:R-:W-:-:S04]  /*1d90*/  ISETP.GT.AND P3, PT, R3, RZ, PT ;  /* 0x000000ff0300720c */ /* 0x000fc80003f64270 */
[----:B------:R-:W-:Y:S01]  /*1da0*/  ISETP.GT.AND P1, PT, R0, RZ, P3 ;  /* 0x000000ff0000720c */ /* 0x000fe20001f24270 */
[-C--:B0-----:R-:W-:Y:S02]  /*1db0*/  IMAD R12, R9, R4.reuse, RZ ;  /* 0x00000004090c7224 */ /* 0x081fe400078e02ff */
[----:B------:R-:W-:-:S04]  /*1dc0*/  IMAD.WIDE.U32 R166, R153, R4, R10 ;  /* 0x0000000499a67225 */ /* 0x000fc800078e000a */
[----:B------:R-:W-:-:S04]  /*1dd0*/  IMAD R11, R153, R5, R12 ;  /* 0x00000005990b7224 */ /* 0x000fc800078e020c */
[----:B------:R-:W-:Y:S01]  /*1de0*/  IMAD.IADD R169, R167, 0x1, R11 ;  /* 0x00000001a7a97824 */ /* 0x000fe200078e020b */
[----:B------:R-:W-:Y:S06]  /*1df0*/  @!P0 BRA `(.L_x_30) ;  /* 0x00000060000c8947 */ /* 0x000fec0003800000 */
[----:B------:R-:W0:Y:S01]  /*1e00*/  LDC.64 R12, c[0x0][0x5b8] ;  /* 0x00016e00ff0c7b82 */ /* 0x000e220000000a00 */
[----:B------:R-:W-:-:S07]  /*1e10*/  ULDC.64 UR4, c[0x0][0x5c0] ;  /* 0x0001700000047ab9 */ /* 0x000fce0000000a00 */
[----:B------:R-:W1:Y:S08]  /*1e20*/  LDC.64 R14, c[0x0][0x5b0] ;  /* 0x00016c00ff0e7b82 */ /* 0x000e700000000a00 */
[----:B------:R-:W2:Y:S01]  /*1e30*/  LDC.64 R10, c[0x0][0x5a8] ;  /* 0x00016a00ff0a7b82 */ /* 0x000ea20000000a00 */
[----:B0-----:R-:W-:-:S04]  /*1e40*/  IMAD R20, R21, R12, RZ ;  /* 0x0000000c15147224 */ /* 0x001fc800078e02ff */
[C---:B------:R-:W-:Y:S02]  /*1e50*/  IMAD R13, R23.reuse, R13, R20 ;  /* 0x0000000d170d7224 */ /* 0x040fe400078e0214 */
[----:B------:R-:W-:-:S04]  /*1e60*/  IMAD.WIDE.U32 R20, R23, R12, R6 ;  /* 0x0000000c17147225 */ /* 0x000fc800078e0006 */
[----:B-1----:R-:W-:Y:S01]  /*1e70*/  IMAD R156, R9, R14, RZ ;  /* 0x0000000e099c7224 */ /* 0x002fe200078e02ff */
[----:B------:R-:W-:-:S03]  /*1e80*/  IADD3 R157, R21, R13, RZ ;  /* 0x0000000d159d7210 */ /* 0x000fc60007ffe0ff */
[----:B------:R-:W-:Y:S02]  /*1e90*/  IMAD R167, R153, R15, R156 ;  /* 0x0000000f99a77224 */ /* 0x000fe400078e029c */
[----:B------:R-:W-:-:S04]  /*1ea0*/  IMAD.MOV.U32 R156, RZ, RZ, R20 ;  /* 0x000000ffff9c7224 */ /* 0x000fc800078e0014 */
[----:B------:R-:W-:-:S04]  /*1eb0*/  IMAD.WIDE.U32 R158, R153, R14, R156 ;  /* 0x0000000e999e7225 */ /* 0x000fc800078e009c */
[----:B------:R-:W-:Y:S01]  /*1ec0*/  IMAD.IADD R159, R159, 0x1, R167 ;  /* 0x000000019f9f7824 */ /* 0x000fe200078e02a7 */
[----:B--2---:R-:W-:-:S04]  /*1ed0*/  LEA R160, P0, R158, R10, 0x1 ;  /* 0x0000000a9ea07211 */ /* 0x004fc800078008ff */
[----:B------:R-:W-:-:S05]  /*1ee0*/  LEA.HI.X R161, R158, R11, R159, 0x1, P0 ;  /* 0x0000000b9ea17211 */ /* 0x000fca00000f0c9f */
[----:B------:R-:W2:Y:S01]  /*1ef0*/  @P1 LDG.E.LTC128B.U16 R165, desc[UR36][R160.64] ;  /* 0x00000024a0a51981 */ /* 0x000ea2000c1e1520 */
[----:B------:R-:W-:Y:S01]  /*1f00*/  IMAD.WIDE.U32 R162, R153, R14, R6 ;  /* 0x0000000e99a27225 */ /* 0x000fe200078e0006 */
[----:B------:R-:W-:Y:S01]  /*1f10*/  ISETP.GT.AND P2, PT, R0, 0x1, P3 ;  /* 0x000000010000780c */ /* 0x000fe20001f44270 */
[----:B------:R-:W-:Y:S02]  /*1f20*/  BSSY B1, `(.L_x_31) ;  /* 0x0000012000017945 */ /* 0x000fe40003800000 */
[----:B------:R-:W-:Y:S02]  /*1f30*/  IMAD.IADD R163, R167, 0x1, R163 ;  /* 0x00000001a7a37824 */ /* 0x000fe400078e02a3 */
[----:B------:R-:W-:-:S04]  /*1f40*/  IMAD.WIDE.U32 R162, R23, R12, R162 ;  /* 0x0000000c17a27225 */ /* 0x000fc800078e00a2 */
[----:B--2---:R-:W-:-:S04]  /*1f50*/  IMAD.U32 R158, R165, 0x10000, RZ ;  /* 0x00010000a59e7824 */ /* 0x004fc800078e00ff */
[----:B------:R-:W-:Y:S01]  /*1f60*/  FMUL R159, R158, R155 ;  /* 0x0000009b9e9f7220 */ /* 0x000fe20000400000 */
[----:B------:R-:W-:-:S03]  /*1f70*/  LEA R158, P0, R166, UR4, 0x1 ;  /* 0x00000004a69e7c11 */ /* 0x000fc6000f8008ff */
[----:B------:R-:W-:Y:S01]  /*1f80*/  FFMA R159, R88, R154, R159 ;  /* 0x0000009a589f7223 */ /* 0x000fe2000000009f */
[----:B------:R-:W-:-:S04]  /*1f90*/  IMAD.IADD R88, R13, 0x1, R163 ;  /* 0x000000010d587824 */ /* 0x000fc800078e02a3 */
[----:B------:R-:W-:Y:S02]  /*1fa0*/  F2FP.BF16.F32.PACK_AB R161, RZ, R159 ;  /* 0x0000009fffa1723e */ /* 0x000fe400000010ff */
[----:B------:R-:W-:Y:S02]  /*1fb0*/  LEA.HI.X R159, R166, UR5, R169, 0x1, P0 ;  /* 0x00000005a69f7c11 */ /* 0x000fe400080f0ca9 */
[----:B------:R-:W-:Y:S02]  /*1fc0*/  PRMT R163, R161, 0x7610, R163 ;  /* 0x00007610a1a37816 */ /* 0x000fe400000000a3 */
[----:B------:R-:W-:-:S03]  /*1fd0*/  LEA R160, P0, R162, R10, 0x1 ;  /* 0x0000000aa2a07211 */ /* 0x000fc600078008ff */
[----:B------:R0:W-:Y:S01]  /*1fe0*/  @P1 STG.E.U16 desc[UR36][R158.64], R163 ;  /* 0x000000a39e001986 */ /* 0x0001e2000c101524 */
[----:B------:R-:W-:Y:S01]  /*1ff0*/  LEA.HI.X R161, R162, R11, R88, 0x1, P0 ;  /* 0x0000000ba2a17211 */ /* 0x000fe200000f0c58 */
[C---:B------:R-:W-:Y:S01]  /*2000*/  IMAD.SHL.U32 R162, R14.reuse, 0x8, RZ ;  /* 0x000000080ea27824 */ /* 0x040fe200078e00ff */
[----:B0-----:R-:W-:Y:S01]  /*2010*/  SHF.L.U64.HI R163, R14, 0x3, R15 ;  /* 0x000000030ea37819 */ /* 0x001fe2000001020f */
[----:B------:R-:W-:Y:S06]  /*2020*/  @!P2 BRA `(.L_x_32) ;  /* 0x000000000004a947 */ /* 0x000fec0003800000 */
[----:B------:R0:W5:Y:S02]  /*2030*/  LDG.E.LTC128B.U16 R165, desc[UR36][R160.64+0x2] ;  /* 0x00000224a0a57981 */ /* 0x000164000c1e1520 */
.L_x_32:
[----:B------:R-:W-:Y:S05]  /*2040*/  BSYNC B1 ;  /* 0x0000000000017941 */ /* 0x000fea0003800000 */
.L_x_31:
[----:B-----5:R-:W-:Y:S01]  /*2050*/  IMAD.U32 R88, R165, 0x10000, RZ ;  /* 0x00010000a5587824 */ /* 0x020fe200078e00ff */
[----:B------:R-:W-:Y:S01]  /*2060*/  ISETP.GT.AND P0, PT, R3, 0x8, PT ;  /* 0x000000080300780c */ /* 0x000fe20003f04270 */
[----:B------:R-:W-:Y:S01]  /*2070*/  IMAD.WIDE.U32 R170, R153, R14, R162 ;  /* 0x0000000e99aa7225 */ /* 0x000fe200078e00a2 */
[----:B------:R-:W-:-:S03]  /*2080*/  PRMT R172, R165, 0x7610, R172 ;  /* 0x00007610a5ac7816 */ /* 0x000fc600000000ac */
[----:B------:R-:W-:Y:S01]  /*2090*/  FMUL R88, R88, R155 ;  /* 0x0000009b58587220 */ /* 0x000fe20000400000 */
[----:B------:R-:W-:Y:S01]  /*20a0*/  ISETP.GT.AND P1, PT, R0, RZ, P0 ;  /* 0x000000ff0000720c */ /* 0x000fe20000724270 */
[----:B------:R-:W-:Y:S01]  /*20b0*/  IMAD.IADD R169, R167, 0x1, R171 ;  /* 0x00000001a7a97824 */ /* 0x000fe200078e02ab */
[----:B------:R-:W-:Y:S01]  /*20c0*/  IADD3 R166, P4, R20, R170, RZ ;  /* 0x000000aa14a67210 */ /* 0x000fe20007f9e0ff */
[----:B------:R-:W-:-:S04]  /*20d0*/  FFMA R89, R89, R154, R88 ;  /* 0x0000009a59597223 */ /* 0x000fc80000000058 */
[----:B------:R-:W-:Y:S01]  /*20e0*/  IMAD.X R167, R169, 0x1, R157, P4 ;  /* 0x00000001a9a77824 */ /* 0x000fe200020e069d */
[----:B------:R-:W-:Y:S02]  /*20f0*/  F2FP.BF16.F32.PACK_AB R168, RZ, R89 ;  /* 0x00000059ffa8723e */ /* 0x000fe400000010ff */
[----:B------:R-:W-:Y:S02]  /*2100*/  LEA R88, P4, R166, R10, 0x1 ;  /* 0x0000000aa6587211 */ /* 0x000fe400078808ff */
[----:B------:R-:W-:Y:S02]  /*2110*/  PRMT R171, R168, 0x7610, R171 ;  /* 0x00007610a8ab7816 */ /* 0x000fe400000000ab */
[----:B------:R-:W-:-:S03]  /*2120*/  LEA.HI.X R89, R166, R11, R167, 0x1, P4 ;  /* 0x0000000ba6597211 */ /* 0x000fc600020f0ca7 */
[----:B------:R1:W-:Y:S04]  /*2130*/  @P2 STG.E.U16 desc[UR36][R158.64+0x2], R171 ;  /* 0x000002ab9e002986 */ /* 0x0003e8000c101524 */
[----:B------:R2:W3:Y:S01]  /*2140*/  @P1 LDG.E.LTC128B.U16 R172, desc[UR36][R88.64] ;  /* 0x0000002458ac1981 */ /* 0x0004e2000c1e1520 */
[----:B------:R-:W-:Y:S01]  /*2150*/  IMAD.SHL.U32 R165, R4, 0x10, RZ ;  /* 0x0000001004a57824 */ /* 0x000fe200078e00ff */
[----:B------:R-:W-:Y:S01]  /*2160*/  IADD3 R170, P2, R6, R170, RZ ;  /* 0x000000aa06aa7210 */ /* 0x000fe20007f5e0ff */
[----:B------:R-:W-:Y:S03]  /*2170*/  BSSY B1, `(.L_x_33) ;  /* 0x0000011000017945 */ /* 0x000fe60003800000 */
[----:B------:R-:W-:-:S02]  /*2180*/  IADD3 R168, P4, R165, R158, RZ ;  /* 0x0000009ea5a87210 */ /* 0x000fc40007f9e0ff */
[----:B-1----:R-:W-:Y:S02]  /*2190*/  IADD3.X R171, R7, R169, RZ, P2, !PT ;  /* 0x000000a907ab7210 */ /* 0x002fe400017fe4ff */
[----:B------:R-:W-:Y:S01]  /*21a0*/  ISETP.GT.AND P2, PT, R0, 0x1, P0 ;  /* 0x000000010000780c */ /* 0x000fe20000744270 */
[----:B------:R-:W-:-:S03]  /*21b0*/  IMAD.WIDE.U32 R170, R23, R12, R170 ;  /* 0x0000000c17aa7225 */ /* 0x000fc600078e00aa */
[----:B--2---:R-:W-:Y:S01]  /*21c0*/  LEA R88, P5, R170, R10, 0x1 ;  /* 0x0000000aaa587211 */ /* 0x004fe200078a08ff */
[----:B---3--:R-:W-:-:S04]  /*21d0*/  IMAD.U32 R166, R172, 0x10000, RZ ;  /* 0x00010000aca67824 */ /* 0x008fc800078e00ff */
[----:B------:R-:W-:Y:S01]  /*21e0*/  FMUL R167, R166, R155 ;  /* 0x0000009ba6a77220 */ /* 0x000fe20000400000 */
[----:B------:R-:W-:-:S03]  /*21f0*/  IMAD.IADD R166, R13, 0x1, R171 ;  /* 0x000000010da67824 */ /* 0x000fc600078e02ab */
[----:B------:R-:W-:Y:S01]  /*2200*/  FFMA R90, R90, R154, R167 ;  /* 0x0000009a5a5a7223 */ /* 0x000fe200000000a7 */
[----:B------:R-:W-:Y:S02]  /*2210*/  SHF.L.U64.HI R167, R4, 0x4, R5 ;  /* 0x0000000404a77819 */ /* 0x000fe40000010205 */
[----:B------:R-:W-:Y:S02]  /*2220*/  LEA.HI.X R89, R170, R11, R166, 0x1, P5 ;  /* 0x0000000baa597211 */ /* 0x000fe400028f0ca6 */
[----:B------:R-:W-:Y:S01]  /*2230*/  F2FP.BF16.F32.PACK_AB R90, RZ, R90 ;  /* 0x0000005aff5a723e */ /* 0x000fe200000010ff */
[----:B------:R-:W-:-:S05]  /*2240*/  IMAD.X R169, R167, 0x1, R159, P4 ;  /* 0x00000001a7a97824 */ /* 0x000fca00020e069f */
[----:B------:R1:W-:Y:S01]  /*2250*/  @P1 STG.E.U16 desc[UR36][R168.64], R90 ;  /* 0x0000005aa8001986 */ /* 0x0003e2000c101524 */
[----:B------:R-:W-:Y:S05]  /*2260*/  @!P2 BRA `(.L_x_34) ;  /* 0x000000000004a947 */ /* 0x000fea0003800000 */
[----:B------:R2:W5:Y:S02]  /*2270*/  LDG.E.LTC128B.U16 R172, desc[UR36][R88.64+0x2] ;  /* 0x0000022458ac7981 */ /* 0x000564000c1e1520 */
.L_x_34:
[----:B------:R-:W-:Y:S05]  /*2280*/  BSYNC B1 ;  /* 0x0000000000017941 */ /* 0x000fea0003800000 */
.L_x_33:
[----:B-1---5:R-:W-:Y:S01]  /*2290*/  IMAD.U32 R90, R172, 0x10000, RZ ;  /* 0x00010000ac5a7824 */ /* 0x022fe200078e00ff */
[----:B------:R-:W-:Y:S01]  /*22a0*/  ISETP.GT.AND P1, PT, R0, 0x8, P3 ;  /* 0x000000080000780c */ /* 0x000fe20001f24270 */
[----:B------:R-:W-:Y:S02]  /*22b0*/  BSSY B1, `(.L_x_35) ;  /* 0x000000a000017945 */ /* 0x000fe40003800000 */
[----:B------:R-:W-:-:S04]  /*22c0*/  FMUL R90, R90, R155 ;  /* 0x0000009b5a5a7220 */ /* 0x000fc80000400000 */
[----:B------:R-:W-:Y:S01]  /*22d0*/  FFMA R90, R91, R154, R90 ;  /* 0x0000009a5b5a7223 */ /* 0x000fe2000000005a */
[----:B------:R-:W-:-:S04]  /*22e0*/  @P2 IMAD.MOV.U32 R91, RZ, RZ, R169 ;  /* 0x000000ffff5b2224 */ /* 0x000fc800078e00a9 */
[----:B------:R-:W-:-:S04]  /*22f0*/  F2FP.BF16.F32.PACK_AB R90, RZ, R90 ;  /* 0x0000005aff5a723e */ /* 0x000fc800000010ff */
[----:B------:R-:W-:Y:S01]  /*2300*/  PRMT R166, R90, 0x7610, R166 ;  /* 0x000076105aa67816 */ /* 0x000fe200000000a6 */
[----:B------:R-:W-:-:S05]  /*2310*/  @P2 IMAD.MOV.U32 R90, RZ, RZ, R168 ;  /* 0x000000ffff5a2224 */ /* 0x000fca00078e00a8 */
[----:B------:R1:W-:Y:S01]  /*2320*/  @P2 STG.E.U16 desc[UR36][R90.64+0x2], R166 ;  /* 0x000002a65a002986 */ /* 0x0003e2000c101524 */
[----:B------:R-:W-:Y:S05]  /*2330*/  @!P1 BRA `(.L_x_36) ;  /* 0x0000000000049947 */ /* 0x000fea0003800000 */
[----:B------:R3:W5:Y:S02]  /*2340*/  LDG.E.LTC128B.U16 R172, desc[UR36][R160.64+0x10] ;  /* 0x00001024a0ac7981 */ /* 0x000764000c1e1520 */
.L_x_36:
[----:B------:R-:W-:Y:S05]  /*2350*/  BSYNC B1 ;  /* 0x0000000000017941 */ /* 0x000fea0003800000 */
.L_x_35:
[----:B-1---5:R-:W-:Y:S01]  /*2360*/  IMAD.U32 R90, R172, 0x10000, RZ ;  /* 0x00010000ac5a7824 */ /* 0x022fe200078e00ff */
[----:B------:R-:W-:Y:S01]  /*2370*/  ISETP.GT.AND P2, PT, R0, 0x9, P3 ;  /* 0x000000090000780c */ /* 0x000fe20001f44270 */
[----:B------:R-:W-:Y:S02]  /*2380*/  BSSY B1, `(.L_x_37) ;  /* 0x000000a000017945 */ /* 0x000fe40003800000 */
[----:B------:R-:W-:Y:S01]  /*2390*/  FMUL R91, R90, R155 ;  /* 0x0000009b5a5b7220 */ /* 0x000fe20000400000 */
[----:B------:R-:W-:-:S03]  /*23a0*/  @P1 IMAD.MOV.U32 R90, RZ, RZ, R158 ;  /* 0x000000ffff5a1224 */ /* 0x000fc600078e009e */
[----:B------:R-:W-:-:S05]  /*23b0*/  FFMA R91, R92, R154, R91 ;  /* 0x0000009a5c5b7223 */ /* 0x000fca000000005b */
[----:B------:R-:W-:-:S04]  /*23c0*/  F2FP.BF16.F32.PACK_AB R91, RZ, R91 ;  /* 0x0000005bff5b723e */ /* 0x000fc800000010ff */
[----:B------:R-:W-:Y:S01]  /*23d0*/  PRMT R92, R91, 0x7610, R92 ;  /* 0x000076105b5c7816 */ /* 0x000fe2000000005c */
[----:B------:R-:W-:-:S05]  /*23e0*/  @P1 IMAD.MOV.U32 R91, RZ, RZ, R159 ;  /* 0x000000ffff5b1224 */ /* 0x000fca00078e009f */
[----:B------:R1:W-:Y:S01]  /*23f0*/  @P1 STG.E.U16 desc[UR36][R90.64+0x10], R92 ;  /* 0x0000105c5a001986 */ /* 0x0003e2000c101524 */
[----:B------:R-:W-:Y:S05]  /*2400*/  @!P2 BRA `(.L_x_38) ;  /* 0x000000000004a947 */ /* 0x000fea0003800000 */
[----:B------:R4:W5:Y:S02]  /*2410*/  LDG.E.LTC128B.U16 R172, desc[UR36][R160.64+0x12] ;  /* 0x00001224a0ac7981 */ /* 0x000964000c1e1520 */
.L_x_38:
[----:B------:R-:W-:Y:S05]  /*2420*/  BSYNC B1 ;  /* 0x0000000000017941 */ /* 0x000fea0003800000 */
.L_x_37:
[----:B-1---5:R-:W-:Y:S01]  /*2430*/  IMAD.U32 R90, R172, 0x10000, RZ ;  /* 0x00010000ac5a7824 */ /* 0x022fe200078e00ff */
[----:B------:R-:W-:Y:S01]  /*2440*/  ISETP.GT.AND P1, PT, R0, 0x8, P0 ;  /* 0x000000080000780c */ /* 0x000fe20000724270 */
[----:B------:R-:W-:Y:S01]  /*2450*/  @P2 IMAD.MOV.U32 R91, RZ, RZ, R159 ;  /* 0x000000ffff5b2224 */ /* 0x000fe200078e009f */
[----:B------:R-:W-:Y:S01]  /*2460*/  BSSY B1, `(.L_x_39) ;  /* 0x0000009000017945 */ /* 0x000fe20003800000 */
[----:B------:R-:W-:-:S04]  /*2470*/  FMUL R90, R90, R155 ;  /* 0x0000009b5a5a7220 */ /* 0x000fc80000400000 */
[----:B------:R-:W-:-:S05]  /*2480*/  FFMA R90, R93, R154, R90 ;  /* 0x0000009a5d5a7223 */ /* 0x000fca000000005a */
[----:B------:R-:W-:-:S04]  /*2490*/  F2FP.BF16.F32.PACK_AB R90, RZ, R90 ;  /* 0x0000005aff5a723e */ /* 0x000fc800000010ff */
[----:B------:R-:W-:Y:S02]  /*24a0*/  PRMT R92, R90, 0x7610, R92 ;  /* 0x000076105a5c7816 */ /* 0x000fe4000000005c */
[----:B------:R-:W-:-:S05]  /*24b0*/  @P2 MOV R90, R158 ;  /* 0x0000009e005a2202 */ /* 0x000fca0000000f00 */
[----:B------:R1:W-:Y:S01]  /*24c0*/  @P2 STG.E.U16 desc[UR36][R90.64+0x12], R92 ;  /* 0x0000125c5a002986 */ /* 0x0003e2000c101524 */
[----:B------:R-:W-:Y:S05]  /*24d0*/  @!P1 BRA `(.L_x_40) ;  /* 0x0000000000049947 */ /* 0x000fea0003800000 */
[----:B------:R0:W5:Y:S02]  /*24e0*/  LDG.E.LTC128B.U16 R172, desc[UR36][R88.64+0x10] ;  /* 0x0000102458ac7981 */ /* 0x000164000c1e1520 */
.L_x_40:
[----:B------:R-:W-:Y:S05]  /*24f0*/  BSYNC B1 ;  /* 0x0000000000017941 */ /* 0x000fea0003800000 */
.L_x_39:
        /* <DEDUP_REMOVED lines=12> */
.L_x_42:
[----:B------:R-:W-:Y:S05]  /*25c0*/  BSYNC B1 ;  /* 0x0000000000017941 */ /* 0x000fea0003800000 */
.L_x_41:
[----:B-1---5:R-:W-:Y:S01]  /*25d0*/  IMAD.U32 R90, R172, 0x10000, RZ ;  /* 0x00010000ac5a7824 */ /* 0x022fe200078e00ff */
[----:B------:R-:W-:Y:S01]  /*25e0*/  ISETP.GT.AND P1, PT, R0, 0x10, P3 ;  /* 0x000000100000780c */ /* 0x000fe20001f24270 */
[----:B------:R-:W-:Y:S01]  /*25f0*/  @P2 IMAD.MOV.U32 R91, RZ, RZ, R169 ;  /* 0x000000ffff5b2224 */ /* 0x000fe200078e00a9 */
[----:B------:R-:W-:Y:S01]  /*2600*/  BSSY B1, `(.L_x_43) ;  /* 0x0000009000017945 */ /* 0x000fe20003800000 */
[----:B------:R-:W-:-:S04]  /*2610*/  FMUL R90, R90, R155 ;  /* 0x0000009b5a5a7220 */ /* 0x000fc80000400000 */
[----:B------:R-:W-:-:S05]  /*2620*/  FFMA R90, R95, R154, R90 ;  /* 0x0000009a5f5a7223 */ /* 0x000fca000000005a */
[----:B------:R-:W-:-:S04]  /*2630*/  F2FP.BF16.F32.PACK_AB R90, RZ, R90 ;  /* 0x0000005aff5a723e */ /* 0x000fc800000010ff */
[----:B------:R-:W-:Y:S01]  /*2640*/  PRMT R92, R90, 0x7610, R92 ;  /* 0x000076105a5c7816 */ /* 0x000fe2000000005c */
[----:B------:R-:W-:-:S05]  /*2650*/  @P2 IMAD.MOV.U32 R90, RZ, RZ, R168 ;  /* 0x000000ffff5a2224 */ /* 0x000fca00078e00a8 */
[----:B------:R1:W-:Y:S01]  /*2660*/  @P2 STG.E.U16 desc[UR36][R90.64+0x12], R92 ;  /* 0x0000125c5a002986 */ /* 0x0003e2000c101524 */
[----:B------:R-:W-:Y:S05]  /*2670*/  @!P1 BRA `(.L_x_44) ;  /* 0x0000000000049947 */ /* 0x000fea0003800000 */
[----:B------:R0:W5:Y:S02]  /*2680*/  LDG.E.LTC128B.U16 R172, desc[UR36][R160.64+0x20] ;  /* 0x00002024a0ac7981 */ /* 0x000164000c1e1520 */
.L_x_44:
[----:B------:R-:W-:Y:S05]  /*2690*/  BSYNC B1 ;  /* 0x0000000000017941 */ /* 0x000fea0003800000 */
.L_x_43:
        /* <DEDUP_REMOVED lines=12> */
.L_x_46:
[----:B------:R-:W-:Y:S05]  /*2760*/  BSYNC B1 ;  /* 0x0000000000017941 */ /* 0x000fea0003800000 */
.L_x_45:
[----:B-1---5:R-:W-:Y:S01]  /*2770*/  SHF.L.U32 R90, R172, 0x10, RZ ;  /* 0x00000010ac5a7819 */ /* 0x022fe200000006ff */
[----:B------:R-:W-:Y:S01]  /*2780*/  @P2 IMAD.MOV.U32 R91, RZ, RZ, R159 ;  /* 0x000000ffff5b2224 */ /* 0x000fe200078e009f */
[----:B------:R-:W-:Y:S01]  /*2790*/  ISETP.GT.AND P1, PT, R0, 0x10, P0 ;  /* 0x000000100000780c */ /* 0x000fe20000724270 */
[----:B------:R-:W-:Y:S02]  /*27a0*/  BSSY B1, `(.L_x_47) ;  /* 0x0000009000017945 */ /* 0x000fe40003800000 */
        /* <DEDUP_REMOVED lines=8> */
.L_x_48:
[----:B------:R-:W-:Y:S05]  /*2830*/  BSYNC B1 ;  /* 0x0000000000017941 */ /* 0x000fea0003800000 */
.L_x_47:
        /* <DEDUP_REMOVED lines=12> */
.L_x_50:
[----:B------:R-:W-:Y:S05]  /*2900*/  BSYNC B1 ;  /* 0x0000000000017941 */ /* 0x000fea0003800000 */
.L_x_49:
        /* <DEDUP_REMOVED lines=12> */
.L_x_52:
[----:B------:R-:W-:Y:S05]  /*29d0*/  BSYNC B1 ;  /* 0x0000000000017941 */ /* 0x000fea0003800000 */
.L_x_51:
[----:B-1---5:R-:W-:Y:S01]  /*29e0*/  IMAD.U32 R90, R172, 0x10000, RZ ;  /* 0x00010000ac5a7824 */ /* 0x022fe200078e00ff */
[----:B------:R-:W-:Y:S01]  /*29f0*/  ISETP.GT.AND P2, PT, R0, 0x19, P3 ;  /* 0x000000190000780c */ /* 0x000fe20001f44270 */
[----:B------:R-:W-:Y:S02]  /*2a00*/  BSSY B1, `(.L_x_53) ;  /* 0x000000a000017945 */ /* 0x000fe40003800000 */
[----:B------:R-:W-:Y:S01]  /*2a10*/  FMUL R91, R90, R155 ;  /* 0x0000009b5a5b7220 */ /* 0x000fe20000400000 */
[----:B------:R-:W-:-:S03]  /*2a20*/  @P1 IMAD.MOV.U32 R90, RZ, RZ, R158 ;  /* 0x000000ffff5a1224 */ /* 0x000fc600078e009e */
[----:B------:R-:W-:-:S05]  /*2a30*/  FFMA R91, R100, R154, R91 ;  /* 0x0000009a645b7223 */ /* 0x000fca000000005b */
[----:B------:R-:W-:-:S04]  /*2a40*/  F2FP.BF16.F32.PACK_AB R91, RZ, R91 ;  /* 0x0000005bff5b723e */ /* 0x000fc800000010ff */
[----:B------:R-:W-:Y:S02]  /*2a50*/  PRMT R92, R91, 0x7610, R92 ;  /* 0x000076105b5c7816 */ /* 0x000fe4000000005c */
[----:B------:R-:W-:-:S05]  /*2a60*/  @P1 MOV R91, R159 ;  /* 0x0000009f005b1202 */ /* 0x000fca0000000f00 */
[----:B------:R1:W-:Y:S01]  /*2a70*/  @P1 STG.E.U16 desc[UR36][R90.64+0x30], R92 ;  /* 0x0000305c5a001986 */ /* 0x0003e2000c101524 */
[----:B------:R-:W-:Y:S05]  /*2a80*/  @!P2 BRA `(.L_x_54) ;  /* 0x000000000004a947 */ /* 0x000fea0003800000 */
[----:B------:R0:W5:Y:S02]  /*2a90*/  LDG.E.LTC128B.U16 R172, desc[UR36][R160.64+0x32] ;  /* 0x00003224a0ac7981 */ /* 0x000164000c1e1520 */
.L_x_54:
[----:B------:R-:W-:Y:S05]  /*2aa0*/  BSYNC B1 ;  /* 0x0000000000017941 */ /* 0x000fea0003800000 */
.L_x_53:
        /* <DEDUP_REMOVED lines=12> */
.L_x_56:
[----:B------:R-:W-:Y:S05]  /*2b70*/  BSYNC B1 ;  /* 0x0000000000017941 */ /* 0x000fea0003800000 */
.L_x_55:
        /* <DEDUP_REMOVED lines=12> */
.L_x_58:
[----:B------:R-:W-:Y:S05]  /*2c40*/  BSYNC B1 ;  /* 0x0000000000017941 */ /* 0x000fea0003800000 */
.L_x_57:
        /* <DEDUP_REMOVED lines=12> */
.L_x_60:
[----:B------:R-:W-:Y:S05]  /*2d10*/  BSYNC B1 ;  /* 0x0000000000017941 */ /* 0x000fea0003800000 */
.L_x_59:
[----:B-1---5:R-:W-:Y:S01]  /*2d20*/  IMAD.U32 R90, R172, 0x10000, RZ ;  /* 0x00010000ac5a7824 */ /* 0x022fe200078e00ff */
[----:B------:R-:W-:Y:S01]  /*2d30*/  ISETP.GT.AND P2, PT, R0, 0x21, P3 ;  /* 0x000000210000780c */ /* 0x000fe20001f44270 */
[----:B------:R-:W-:Y:S02]  /*2d40*/  BSSY B1, `(.L_x_61) ;  /* 0x000000a000017945 */ /* 0x000fe40003800000 */
[----:B------:R-:W-:Y:S01]  /*2d50*/  FMUL R91, R90, R155 ;  /* 0x0000009b5a5b7220 */ /* 0x000fe20000400000 */
[----:B------:R-:W-:-:S03]  /*2d60*/  @P1 MOV R90, R158 ;  /* 0x0000009e005a1202 */ /* 0x000fc60000000f00 */
[----:B------:R-:W-:-:S05]  /*2d70*/  FFMA R91, R104, R154, R91 ;  /* 0x0000009a685b7223 */ /* 0x000fca000000005b */
[----:B------:R-:W-:-:S04]  /*2d80*/  F2FP.BF16.F32.PACK_AB R91, RZ, R91 ;  /* 0x0000005bff5b723e */ /* 0x000fc800000010ff */
[----:B------:R-:W-:Y:S01]  /*2d90*/  PRMT R92, R91, 0x7610, R92 ;  /* 0x000076105b5c7816 */ /* 0x000fe2000000005c */
[----:B------:R-:W-:-:S05]  /*2da0*/  @P1 IMAD.MOV.U32 R91, RZ, RZ, R159 ;  /* 0x000000ffff5b1224 */ /* 0x000fca00078e009f */
[----:B------:R1:W-:Y:S01]  /*2db0*/  @P1 STG.E.U16 desc[UR36][R90.64+0x40], R92 ;  /* 0x0000405c5a001986 */ /* 0x0003e2000c101524 */
[----:B------:R-:W-:Y:S05]  /*2dc0*/  @!P2 BRA `(.L_x_62) ;  /* 0x000000000004a947 */ /* 0x000fea0003800000 */
[----:B------:R0:W5:Y:S02]  /*2dd0*/  LDG.E.LTC128B.U16 R172, desc[UR36][R160.64+0x42] ;  /* 0x00004224a0ac7981 */ /* 0x000164000c1e1520 */
.L_x_62:
[----:B------:R-:W-:Y:S05]  /*2de0*/  BSYNC B1 ;  /* 0x0000000000017941 */ /* 0x000fea0003800000 */
.L_x_61:
        /* <DEDUP_REMOVED lines=12> */
.L_x_64:
[----:B------:R-:W-:Y:S05]  /*2eb0*/  BSYNC B1 ;  /* 0x0000000000017941 */ /* 0x000fea0003800000 */
.L_x_63:
        /* <DEDUP_REMOVED lines=12> */
.L_x_66:
[----:B------:R-:W-:Y:S05]  /*2f80*/  BSYNC B1 ;  /* 0x0000000000017941 */ /* 0x000fea0003800000 */
.L_x_65:
        /* <DEDUP_REMOVED lines=12> */
.L_x_68:
[----:B------:R-:W-:Y:S05]  /*3050*/  BSYNC B1 ;  /* 0x0000000000017941 */ /* 0x000fea0003800000 */
.L_x_67:
[----:B-1---5:R-:W-:Y:S01]  /*3060*/  SHF.L.U32 R90, R172, 0x10, RZ ;  /* 0x00000010ac5a7819 */ /* 0x022fe200000006ff */
[----:B------:R-:W-:Y:S01]  /*3070*/  BSSY B1, `(.L_x_69) ;  /* 0x000000b000017945 */ /* 0x000fe20003800000 */
[----:B------:R-:W-:-:S03]  /*3080*/  ISETP.GT.AND P2, PT, R0, 0x29, P3 ;  /* 0x000000290000780c */ /* 0x000fc60001f44270 */
        /* <DEDUP_REMOVED lines=9> */
.L_x_70:
[----:B------:R-:W-:Y:S05]  /*3120*/  BSYNC B1 ;  /* 0x0000000000017941 */ /* 0x000fea0003800000 */
.L_x_69:
        /* <DEDUP_REMOVED lines=12> */
.L_x_72:
[----:B------:R-:W-:Y:S05]  /*31f0*/  BSYNC B1 ;  /* 0x0000000000017941 */ /* 0x000fea0003800000 */
.L_x_71:
        /* <DEDUP_REMOVED lines=12> */
.L_x_74:
[----:B------:R-:W-:Y:S05]  /*32c0*/  BSYNC B1 ;  /* 0x0000000000017941 */ /* 0x000fea0003800000 */
.L_x_73:
[----:B-1---5:R-:W-:Y:S01]  /*32d0*/  IMAD.U32 R90, R172, 0x10000, RZ ;  /* 0x00010000ac5a7824 */ /* 0x022fe200078e00ff */
[----:B------:R-:W-:Y:S01]  /*32e0*/  @P2 MOV R91, R169 ;  /* 0x000000a9005b2202 */ /* 0x000fe20000000f00 */
[----:B------:R-:W-:Y:S01]  /*32f0*/  BSSY B1, `(.L_x_75) ;  /* 0x000000a000017945 */ /* 0x000fe20003800000 */
[----:B------:R-:W-:Y:S01]  /*3300*/  ISETP.GT.AND P1, PT, R0, 0x30, P3 ;  /* 0x000000300000780c */ /* 0x000fe20001f24270 */
        /* <DEDUP_REMOVED lines=8> */
.L_x_76:
[----:B------:R-:W-:Y:S05]  /*3390*/  BSYNC B1 ;  /* 0x0000000000017941 */ /* 0x000fea0003800000 */
.L_x_75:
        /* <DEDUP_REMOVED lines=12> */
.L_x_78:
[----:B------:R-:W-:Y:S05]  /*3460*/  BSYNC B1 ;  /* 0x0000000000017941 */ /* 0x000fea0003800000 */
.L_x_77:
        /* <DEDUP_REMOVED lines=12> */
.L_x_80:
[----:B------:R-:W-:Y:S05]  /*3530*/  BSYNC B1 ;  /* 0x0000000000017941 */ /* 0x000fea0003800000 */
.L_x_79:
        /* <DEDUP_REMOVED lines=12> */
.L_x_82:
[----:B------:R-:W-:Y:S05]  /*3600*/  BSYNC B1 ;  /* 0x0000000000017941 */ /* 0x000fea0003800000 */
.L_x_81:
        /* <DEDUP_REMOVED lines=12> */
.L_x_84:
[----:B------:R-:W-:Y:S05]  /*36d0*/  BSYNC B1 ;  /* 0x0000000000017941 */ /* 0x000fea0003800000 */
.L_x_83:
        /* <DEDUP_REMOVED lines=12> */
.L_x_86:
[----:B------:R-:W-:Y:S05]  /*37a0*/  BSYNC B1 ;  /* 0x0000000000017941 */ /* 0x000fea0003800000 */
.L_x_85:
        /* <DEDUP_REMOVED lines=12> */
.L_x_88:
[----:B------:R-:W-:Y:S05]  /*3870*/  BSYNC B1 ;  /* 0x0000000000017941 */ /* 0x000fea0003800000 */
.L_x_87:
        /* <DEDUP_REMOVED lines=12> */
.L_x_90:
[----:B------:R-:W-:Y:S05]  /*3940*/  BSYNC B1 ;  /* 0x0000000000017941 */ /* 0x000fea0003800000 */
.L_x_89:
        /* <DEDUP_REMOVED lines=12> */
.L_x_92:
[----:B------:R-:W-:Y:S05]  /*3a10*/  BSYNC B1 ;  /* 0x0000000000017941 */ /* 0x000fea0003800000 */
.L_x_91:
        /* <DEDUP_REMOVED lines=12> */
.L_x_94:
[----:B------:R-:W-:Y:S05]  /*3ae0*/  BSYNC B1 ;  /* 0x0000000000017941 */ /* 0x000fea0003800000 */
.L_x_93:
        /* <DEDUP_REMOVED lines=12> */
.L_x_96:
[----:B------:R-:W-:Y:S05]  /*3bb0*/  BSYNC B1 ;  /* 0x0000000000017941 */ /* 0x000fea0003800000 */
.L_x_95:
        /* <DEDUP_REMOVED lines=12> */
.L_x_98:
[----:B------:R-:W-:Y:S05]  /*3c80*/  BSYNC B1 ;  /* 0x0000000000017941 */ /* 0x000fea0003800000 */
.L_x_97:
        /* <DEDUP_REMOVED lines=12> */
.L_x_100:
[----:B------:R-:W-:Y:S05]  /*3d50*/  BSYNC B1 ;  /* 0x0000000000017941 */ /* 0x000fea0003800000 */
.L_x_99:
        /* <DEDUP_REMOVED lines=12> */
.L_x_102:
[----:B------:R-:W-:Y:S05]  /*3e20*/  BSYNC B1 ;  /* 0x0000000000017941 */ /* 0x000fea0003800000 */
.L_x_101:
        /* <DEDUP_REMOVED lines=12> */
.L_x_104:
[----:B------:R-:W-:Y:S05]  /*3ef0*/  BSYNC B1 ;  /* 0x0000000000017941 */ /* 0x000fea0003800000 */
.L_x_103:
        /* <DEDUP_REMOVED lines=12> */
.L_x_106:
[----:B------:R-:W-:Y:S05]  /*3fc0*/  BSYNC B1 ;  /* 0x0000000000017941 */ /* 0x000fea0003800000 */
.L_x_105:
        /* <DEDUP_REMOVED lines=12> */
.L_x_108:
[----:B------:R-:W-:Y:S05]  /*4090*/  BSYNC B1 ;  /* 0x0000000000017941 */ /* 0x000fea0003800000 */
.L_x_107:
        /* <DEDUP_REMOVED lines=12> */
.L_x_110:
[----:B------:R-:W-:Y:S05]  /*4160*/  BSYNC B1 ;  /* 0x0000000000017941 */ /* 0x000fea0003800000 */
.L_x_109:
        /* <DEDUP_REMOVED lines=12> */
.L_x_112:
[----:B------:R-:W-:Y:S05]  /*4230*/  BSYNC B1 ;  /* 0x0000000000017941 */ /* 0x000fea0003800000 */
.L_x_111:
        /* <DEDUP_REMOVED lines=12> */
.L_x_114:
[----:B------:R-:W-:Y:S05]  /*4300*/  BSYNC B1 ;  /* 0x0000000000017941 */ /* 0x000fea0003800000 */
.L_x_113:
        /* <DEDUP_REMOVED lines=12> */
.L_x_116:
[----:B------:R-:W-:Y:S05]  /*43d0*/  BSYNC B1 ;  /* 0x0000000000017941 */ /* 0x000fea0003800000 */
.L_x_115:
        /* <DEDUP_REMOVED lines=12> */
.L_x_118:
[----:B------:R-:W-:Y:S05]  /*44a0*/  BSYNC B1 ;  /* 0x0000000000017941 */ /* 0x000fea0003800000 */
.L_x_117:
        /* <DEDUP_REMOVED lines=12> */
.L_x_120:
[----:B------:R-:W-:Y:S05]  /*4570*/  BSYNC B1 ;  /* 0x0000000000017941 */ /* 0x000fea0003800000 */
.L_x_119:
        /* <DEDUP_REMOVED lines=12> */
.L_x_122:
[----:B------:R-:W-:Y:S05]  /*4640*/  BSYNC B1 ;  /* 0x0000000000017941 */ /* 0x000fea0003800000 */
.L_x_121:
        /* <DEDUP_REMOVED lines=12> */
.L_x_124:
[----:B------:R-:W-:Y:S05]  /*4710*/  BSYNC B1 ;  /* 0x0000000000017941 */ /* 0x000fea0003800000 */
.L_x_123:
        /* <DEDUP_REMOVED lines=12> */
.L_x_126:
[----:B------:R-:W-:Y:S05]  /*47e0*/  BSYNC B1 ;  /* 0x0000000000017941 */ /* 0x000fea0003800000 */
.L_x_125:
        /* <DEDUP_REMOVED lines=12> */
.L_x_128:
[----:B------:R-:W-:Y:S05]  /*48b0*/  BSYNC B1 ;  /* 0x0000000000017941 */ /* 0x000fea0003800000 */
.L_x_127:
        /* <DEDUP_REMOVED lines=12> */
.L_x_130:
[----:B------:R-:W-:Y:S05]  /*4980*/  BSYNC B1 ;  /* 0x0000000000017941 */ /* 0x000fea0003800000 */
.L_x_129:
        /* <DEDUP_REMOVED lines=12> */
.L_x_132:
[----:B------:R-:W-:Y:S05]  /*4a50*/  BSYNC B1 ;  /* 0x0000000000017941 */ /* 0x000fea0003800000 */
.L_x_131:
        /* <DEDUP_REMOVED lines=12> */
.L_x_134:
[----:B------:R-:W-:Y:S05]  /*4b20*/  BSYNC B1 ;  /* 0x0000000000017941 */ /* 0x000fea0003800000 */
.L_x_133:
        /* <DEDUP_REMOVED lines=12> */
.L_x_136:
[----:B------:R-:W-:Y:S05]  /*4bf0*/  BSYNC B1 ;  /* 0x0000000000017941 */ /* 0x000fea0003800000 */
.L_x_135:
        /* <DEDUP_REMOVED lines=12> */
.L_x_138:
[----:B------:R-:W-:Y:S05]  /*4cc0*/  BSYNC B1 ;  /* 0x0000000000017941 */ /* 0x000fea0003800000 */
.L_x_137:
        /* <DEDUP_REMOVED lines=12> */
.L_x_140:
[----:B------:R-:W-:Y:S05]  /*4d90*/  BSYNC B1 ;  /* 0x0000000000017941 */ /* 0x000fea0003800000 */
.L_x_139:
        /* <DEDUP_REMOVED lines=12> */
.L_x_142:
[----:B------:R-:W-:Y:S05]  /*4e60*/  BSYNC B1 ;  /* 0x0000000000017941 */ /* 0x000fea0003800000 */
.L_x_141:
        /* <DEDUP_REMOVED lines=12> */
.L_x_144:
[----:B------:R-:W-:Y:S05]  /*4f30*/  BSYNC B1 ;  /* 0x0000000000017941 */ /* 0x000fea0003800000 */
.L_x_143:
        /* <DEDUP_REMOVED lines=12> */
.L_x_146:
[----:B------:R-:W-:Y:S05]  /*5000*/  BSYNC B1 ;  /* 0x0000000000017941 */ /* 0x000fea0003800000 */
.L_x_145:
        /* <DEDUP_REMOVED lines=12> */
.L_x_148:
[----:B------:R-:W-:Y:S05]  /*50d0*/  BSYNC B1 ;  /* 0x0000000000017941 */ /* 0x000fea0003800000 */
.L_x_147:
        /* <DEDUP_REMOVED lines=12> */
.L_x_150:
[----:B------:R-:W-:Y:S05]  /*51a0*/  BSYNC B1 ;  /* 0x0000000000017941 */ /* 0x000fea0003800000 */
.L_x_149:
        /* <DEDUP_REMOVED lines=12> */
.L_x_152:
[----:B------:R-:W-:Y:S05]  /*5270*/  BSYNC B1 ;  /* 0x0000000000017941 */ /* 0x000fea0003800000 */
.L_x_151:
[----:B-----5:R-:W-:Y:S01]  /*5280*/  IMAD.U32 R8, R172, 0x10000, RZ ;  /* 0x00010000ac087824 */ /* 0x020fe200078e00ff */
[----:B------:R-:W-:Y:S01]  /*5290*/  ISETP.GT.AND P1, PT, R0, 0x79, P0 ;  /* 0x000000790000780c */ /* 0x000fe20000724270 */
[----:B------:R-:W-:Y:S01]  /*52a0*/  BSSY B1, `(.L_x_153) ;  /* 0x000000c000017945 */ /* 0x000fe20003800000 */
[----:B------:R-:W-:Y:S01]  /*52b0*/  IADD3 R153, P0, R153, 0x80, RZ ;  /* 0x0000008099997810 */ /* 0x000fe20007f1e0ff */
[----:B-1----:R-:W-:Y:S01]  /*52c0*/  FMUL R91, R8, R155 ;  /* 0x0000009b085b7220 */ /* 0x002fe20000400000 */
[----:B------:R-:W-:-:S03]  /*52d0*/  @P2 IMAD.MOV.U32 R8, RZ, RZ, R168 ;  /* 0x000000ffff082224 */ /* 0x000fc600078e00a8 */
[----:B------:R-:W-:-:S05]  /*52e0*/  FFMA R91, R150, R154, R91 ;  /* 0x0000009a965b7223 */ /* 0x000fca000000005b */
[----:B------:R-:W-:-:S04]  /*52f0*/  F2FP.BF16.F32.PACK_AB R91, RZ, R91 ;  /* 0x0000005bff5b723e */ /* 0x000fc800000010ff */
[----:B------:R-:W-:Y:S01]  /*5300*/  PRMT R90, R91, 0x7610, R90 ;  /* 0x000076105b5a7816 */ /* 0x000fe2000000005a */
[----:B------:R-:W-:Y:S02]  /*5310*/  IMAD.X R91, RZ, RZ, R9, P0 ;  /* 0x000000ffff5b7224 */ /* 0x000fe400000e0609 */
[----:B------:R-:W-:-:S05]  /*5320*/  @P2 IMAD.MOV.U32 R9, RZ, RZ, R169 ;  /* 0x000000ffff092224 */ /* 0x000fca00078e00a9 */
[----:B------:R1:W-:Y:S01]  /*5330*/  @P2 STG.E.U16 desc[UR36][R8.64+0xf0], R90 ;  /* 0x0000f05a08002986 */ /* 0x0003e2000c101524 */
[----:B------:R-:W-:Y:S05]  /*5340*/  @!P1 BRA `(.L_x_154) ;  /* 0x0000000000049947 */ /* 0x000fea0003800000 */
[----:B------:R0:W5:Y:S02]  /*5350*/  LDG.E.LTC128B.U16 R172, desc[UR36][R88.64+0xf2] ;  /* 0x0000f22458ac7981 */ /* 0x000164000c1e1520 */
.L_x_154:
[----:B------:R-:W-:Y:S05]  /*5360*/  BSYNC B1 ;  /* 0x0000000000017941 */ /* 0x000fea0003800000 */
.L_x_153:
[----:B-1---5:R-:W-:Y:S01]  /*5370*/  IMAD.U32 R8, R172, 0x10000, RZ ;  /* 0x00010000ac087824 */ /* 0x022fe200078e00ff */
[----:B------:R-:W-:Y:S01]  /*5380*/  ISETP.GT.AND P0, PT, R3, 0x80, PT ;  /* 0x000000800300780c */ /* 0x000fe20003f04270 */
[-C--:B------:R-:W-:Y:S02]  /*5390*/  IMAD R90, R91, R14.reuse, RZ ;  /* 0x0000000e5b5a7224 */ /* 0x080fe400078e02ff */
[----:B0-2---:R-:W-:Y:S01]  /*53a0*/  FMUL R88, R8, R155 ;  /* 0x0000009b08587220 */ /* 0x005fe20000400000 */
[----:B------:R-:W-:Y:S01]  /*53b0*/  IMAD.WIDE.U32 R8, R153, R14, R156 ;  /* 0x0000000e99087225 */ /* 0x000fe200078e009c */
[----:B------:R-:W-:-:S03]  /*53c0*/  ISETP.GT.AND P3, PT, R0, RZ, P0 ;  /* 0x000000ff0000720c */ /* 0x000fc60000764270 */
[----:B------:R-:W-:Y:S01]  /*53d0*/  FFMA R151, R151, R154, R88 ;  /* 0x0000009a97977223 */ /* 0x000fe20000000058 */
[----:B------:R-:W-:Y:S01]  /*53e0*/  IMAD R97, R153, R15, R90 ;  /* 0x0000000f99617224 */ /* 0x000fe200078e025a */
[----:B------:R-:W-:-:S03]  /*53f0*/  LEA R88, P2, R8, R10, 0x1 ;  /* 0x0000000a08587211 */ /* 0x000fc600078408ff */
[----:B------:R-:W-:Y:S01]  /*5400*/  IMAD.IADD R9, R9, 0x1, R97 ;  /* 0x0000000109097824 */ /* 0x000fe200078e0261 */
[----:B------:R-:W-:-:S04]  /*5410*/  F2FP.BF16.F32.PACK_AB R151, RZ, R151 ;  /* 0x00000097ff97723e */ /* 0x000fc800000010ff */
[----:B------:R-:W-:Y:S01]  /*5420*/  LEA.HI.X R89, R8, R11, R9, 0x1, P2 ;  /* 0x0000000b08597211 */ /* 0x000fe200010f0c09 */
[----:B------:R0:W-:Y:S04]  /*5430*/  @P1 STG.E.U16 desc[UR36][R168.64+0xf2], R151 ;  /* 0x0000f297a8001986 */ /* 0x0001e8000c101524 */
[----:B------:R-:W2:Y:S01]  /*5440*/  @P3 LDG.E.LTC128B.U16 R172, desc[UR36][R88.64] ;  /* 0x0000002458ac3981 */ /* 0x000ea2000c1e1520 */
[----:B------:R-:W-:Y:S01]  /*5450*/  IMAD.WIDE.U32 R8, R153, R14, R6 ;  /* 0x0000000e99087225 */ /* 0x000fe200078e0006 */
[----:B------:R-:W-:Y:S01]  /*5460*/  SHF.L.U64.HI R95, R4, 0x8, R5 ;  /* 0x00000008045f7819 */ /* 0x000fe20000010205 */
[----:B------:R-:W-:Y:S01]  /*5470*/  BSSY B1, `(.L_x_155) ;  /* 0x0000011000017945 */ /* 0x000fe20003800000 */
[----:B------:R-:W-:Y:S01]  /*5480*/  ISETP.GT.AND P2, PT, R0, 0x1, P0 ;  /* 0x000000010000780c */ /* 0x000fe20000744270 */
[----:B------:R-:W-:-:S02]  /*5490*/  IMAD.IADD R9, R97, 0x1, R9 ;  /* 0x0000000161097824 */ /* 0x000fc400078e0209 */
[----:B------:R-:W-:Y:S01]  /*54a0*/  IMAD.SHL.U32 R93, R4, 0x100, RZ ;  /* 0x00000100045d7824 */ /* 0x000fe200078e00ff */
[----:B--2---:R-:W-:-:S05]  /*54b0*/  SHF.L.U32 R90, R172, 0x10, RZ ;  /* 0x00000010ac5a7819 */ /* 0x004fca00000006ff */
[----:B------:R-:W-:Y:S01]  /*54c0*/  FMUL R15, R90, R155 ;  /* 0x0000009b5a0f7220 */ /* 0x000fe20000400000 */
[----:B------:R-:W-:Y:S01]  /*54d0*/  IMAD.WIDE.U32 R90, R23, R12, R8 ;  /* 0x0000000c175a7225 */ /* 0x000fe200078e0008 */
[----:B------:R-:W-:-:S03]  /*54e0*/  IADD3 R8, P1, R93, R158, RZ ;  /* 0x0000009e5d087210 */ /* 0x000fc60007f3e0ff */
[----:B------:R-:W-:Y:S01]  /*54f0*/  FFMA R15, R24, R154, R15 ;  /* 0x0000009a180f7223 */ /* 0x000fe2000000000f */
[----:B------:R-:W-:Y:S01]  /*5500*/  IMAD.IADD R5, R13, 0x1, R91 ;  /* 0x000000010d057824 */ /* 0x000fe200078e025b */
[C---:B------:R-:W-:Y:S01]  /*5510*/  LEA R4, P4, R90.reuse, R10, 0x1 ;  /* 0x0000000a5a047211 */ /* 0x040fe200078808ff */
[----:B------:R-:W-:Y:S02]  /*5520*/  IMAD.X R9, R95, 0x1, R159, P1 ;  /* 0x000000015f097824 */ /* 0x000fe400008e069f */
[----:B------:R-:W-:Y:S02]  /*5530*/  F2FP.BF16.F32.PACK_AB R15, RZ, R15 ;  /* 0x0000000fff0f723e */ /* 0x000fe400000010ff */
[----:B------:R-:W-:-:S03]  /*5540*/  LEA.HI.X R5, R90, R11, R5, 0x1, P4 ;  /* 0x0000000b5a057211 */ /* 0x000fc600020f0c05 */
[----:B------:R0:W-:Y:S01]  /*5550*/  @P3 STG.E.U16 desc[UR36][R8.64], R15 ;  /* 0x0000000f08003986 */ /* 0x0001e2000c101524 */
[----:B------:R-:W-:Y:S05]  /*5560*/  @!P2 BRA `(.L_x_156) ;  /* 0x000000000004a947 */ /* 0x000fea0003800000 */
[----:B------:R1:W5:Y:S02]  /*5570*/  LDG.E.LTC128B.U16 R172, desc[UR36][R4.64+0x2] ;  /* 0x0000022404ac7981 */ /* 0x000364000c1e1520 */
.L_x_156:
[----:B------:R-:W-:Y:S05]  /*5580*/  BSYNC B1 ;  /* 0x0000000000017941 */ /* 0x000fea0003800000 */
.L_x_155:
[----:B-----5:R-:W-:Y:S01]  /*5590*/  IMAD.U32 R24, R172, 0x10000, RZ ;  /* 0x00010000ac187824 */ /* 0x020fe200078e00ff */
[----:B------:R-:W-:Y:S01]  /*55a0*/  ISETP.GT.AND P1, PT, R3, 0x88, PT ;  /* 0x000000880300780c */ /* 0x000fe20003f24270 */
[----:B0-----:R-:W-:Y:S01]  /*55b0*/  IMAD.WIDE.U32 R14, R153, R14, R162 ;  /* 0x0000000e990e7225 */ /* 0x001fe200078e00a2 */
[----:B------:R-:W-:Y:S03]  /*55c0*/  BSSY B1, `(.L_x_157) ;  /* 0x000000e000017945 */ /* 0x000fe60003800000 */
[----:B------:R-:W-:Y:S01]  /*55d0*/  FMUL R24, R24, R155 ;  /* 0x0000009b18187220 */ /* 0x000fe20000400000 */
[----:B------:R-:W-:Y:S01]  /*55e0*/  ISETP.GT.AND P3, PT, R0, RZ, P1 ;  /* 0x000000ff0000720c */ /* 0x000fe20000f64270 */
[----:B------:R-:W-:Y:S01]  /*55f0*/  IMAD.IADD R97, R97, 0x1, R15 ;  /* 0x0000000161617824 */ /* 0x000fe200078e020f */
[----:B------:R-:W-:Y:S01]  /*5600*/  IADD3 R21, P5, R20, R14, RZ ;  /* 0x0000000e14157210 */ /* 0x000fe20007fbe0ff */
[----:B------:R-:W-:Y:S01]  /*5610*/  FFMA R24, R25, R154, R24 ;  /* 0x0000009a19187223 */ /* 0x000fe20000000018 */
[----:B------:R-:W-:-:S03]  /*5620*/  IADD3 R20, P4, R6, R14, RZ ;  /* 0x0000000e06147210 */ /* 0x000fc60007f9e0ff */
[----:B------:R-:W-:Y:S01]  /*5630*/  IMAD.X R156, R97, 0x1, R157, P5 ;  /* 0x00000001619c7824 */ /* 0x000fe200028e069d */
[----:B------:R-:W-:Y:S02]  /*5640*/  F2FP.BF16.F32.PACK_AB R24, RZ, R24 ;  /* 0x00000018ff18723e */ /* 0x000fe400000010ff */
[----:B------:R-:W-:-:S03]  /*5650*/  LEA R14, P5, R21, R10, 0x1 ;  /* 0x0000000a150e7211 */ /* 0x000fc600078a08ff */
[----:B------:R0:W-:Y:S01]  /*5660*/  @P2 STG.E.U16 desc[UR36][R8.64+0x2], R24 ;  /* 0x0000021808002986 */ /* 0x0001e2000c101524 */
[----:B------:R-:W-:Y:S01]  /*5670*/  LEA.HI.X R15, R21, R11, R156, 0x1, P5 ;  /* 0x0000000b150f7211 */ /* 0x000fe200028f0c9c */
[----:B------:R-:W-:Y:S08]  /*5680*/  @!P3 BRA `(.L_x_158) ;  /* 0x000000000004b947 */ /* 0x000ff00003800000 */
[----:B------:R2:W5:Y:S02]  /*5690*/  LDG.E.LTC128B.U16 R172, desc[UR36][R14.64] ;  /* 0x000000240eac7981 */ /* 0x000564000c1e1520 */
.L_x_158:
[----:B------:R-:W-:Y:S05]  /*56a0*/  BSYNC B1 ;  /* 0x0000000000017941 */ /* 0x000fea0003800000 */
.L_x_157:
[----:B-----5:R-:W-:Y:S01]  /*56b0*/  IMAD.U32 R6, R172, 0x10000, RZ ;  /* 0x00010000ac067824 */ /* 0x020fe200078e00ff */
[----:B------:R-:W-:Y:S01]  /*56c0*/  ISETP.GT.AND P2, PT, R0, 0x1, P1 ;  /* 0x000000010000780c */ /* 0x000fe20000f44270 */
[----:B------:R-:W-:Y:S01]  /*56d0*/  IMAD.X R21, R7, 0x1, R97, P4 ;  /* 0x0000000107157824 */ /* 0x000fe200020e0661 */
[----:B------:R-:W-:Y:S01]  /*56e0*/  BSSY B1, `(.L_x_159) ;  /* 0x000000d000017945 */ /* 0x000fe20003800000 */
[----:B------:R-:W-:Y:S01]  /*56f0*/  FMUL R3, R6, R155 ;  /* 0x0000009b06037220 */ /* 0x000fe20000400000 */
[----:B------:R-:W-:Y:S01]  /*5700*/  IADD3 R6, P4, R8, R165, RZ ;  /* 0x000000a508067210 */ /* 0x000fe20007f9e0ff */
[----:B--2---:R-:W-:-:S04]  /*5710*/  IMAD.WIDE.U32 R14, R23, R12, R20 ;  /* 0x0000000c170e7225 */ /* 0x004fc800078e0014 */
[----:B------:R-:W-:Y:S01]  /*5720*/  FFMA R3, R26, R154, R3 ;  /* 0x0000009a1a037223 */ /* 0x000fe20000000003 */
[----:B------:R-:W-:Y:S01]  /*5730*/  IADD3.X R7, R9, R167, RZ, P4, !PT ;  /* 0x000000a709077210 */ /* 0x000fe200027fe4ff */
[----:B------:R-:W-:Y:S01]  /*5740*/  IMAD.IADD R13, R13, 0x1, R15 ;  /* 0x000000010d0d7824 */ /* 0x000fe200078e020f */
[C---:B------:R-:W-:Y:S02]  /*5750*/  LEA R10, P5, R14.reuse, R10, 0x1 ;  /* 0x0000000a0e0a7211 */ /* 0x040fe400078a08ff */
[----:B------:R-:W-:Y:S02]  /*5760*/  F2FP.BF16.F32.PACK_AB R3, RZ, R3 ;  /* 0x00000003ff03723e */ /* 0x000fe400000010ff */
[----:B------:R-:W-:-:S03]  /*5770*/  LEA.HI.X R11, R14, R11, R13, 0x1, P5 ;  /* 0x0000000b0e0b7211 */ /* 0x000fc600028f0c0d */
[----:B------:R2:W-:Y:S01]  /*5780*/  @P3 STG.E.U16 desc[UR36][R6.64], R3 ;  /* 0x0000000306003986 */ /* 0x0005e2000c101524 */
[----:B------:R-:W-:Y:S05]  /*5790*/  @!P2 BRA `(.L_x_160) ;  /* 0x000000000004a947 */ /* 0x000fea0003800000 */
[----:B------:R0:W5:Y:S02]  /*57a0*/  LDG.E.LTC128B.U16 R172, desc[UR36][R10.64+0x2] ;  /* 0x000002240aac7981 */ /* 0x000164000c1e1520 */
.L_x_160:
[----:B------:R-:W-:Y:S05]  /*57b0*/  BSYNC B1 ;  /* 0x0000000000017941 */ /* 0x000fea0003800000 */
.L_x_159:
[----:B-----5:R-:W-:Y:S01]  /*57c0*/  IMAD.U32 R12, R172, 0x10000, RZ ;  /* 0x00010000ac0c7824 */ /* 0x020fe200078e00ff */
[----:B------:R-:W-:Y:S01]  /*57d0*/  ISETP.GT.AND P3, PT, R0, 0x8, P0 ;  /* 0x000000080000780c */ /* 0x000fe20000764270 */
[----:B------:R-:W-:Y:S02]  /*57e0*/  BSSY B1, `(.L_x_161) ;  /* 0x0000007000017945 */ /* 0x000fe40003800000 */
[----:B------:R-:W-:-:S04]  /*57f0*/  FMUL R12, R12, R155 ;  /* 0x0000009b0c0c7220 */ /* 0x000fc80000400000 */
[----:B------:R-:W-:-:S05]  /*5800*/  FFMA R12, R27, R154, R12 ;  /* 0x0000009a1b0c7223 */ /* 0x000fca000000000c */
[----:B------:R-:W-:-:S05]  /*5810*/  F2FP.BF16.F32.PACK_AB R12, RZ, R12 ;  /* 0x0000000cff0c723e */ /* 0x000fca00000010ff */
[----:B------:R0:W-:Y:S01]  /*5820*/  @P2 STG.E.U16 desc[UR36][R6.64+0x2], R12 ;  /* 0x0000020c06002986 */ /* 0x0001e2000c101524 */
[----:B------:R-:W-:Y:S05]  /*5830*/  @!P3 BRA `(.L_x_162) ;  /* 0x000000000004b947 */ /* 0x000fea0003800000 */
[----:B------:R0:W5:Y:S02]  /*5840*/  LDG.E.LTC128B.U16 R172, desc[UR36][R4.64+0x10] ;  /* 0x0000102404ac7981 */ /* 0x000164000c1e1520 */
.L_x_162:
[----:B------:R-:W-:Y:S05]  /*5850*/  BSYNC B1 ;  /* 0x0000000000017941 */ /* 0x000fea0003800000 */
.L_x_161:
[----:B0-2--5:R-:W-:Y:S01]  /*5860*/  IMAD.U32 R6, R172, 0x10000, RZ ;  /* 0x00010000ac067824 */ /* 0x025fe200078e00ff */
[----:B------:R-:W-:Y:S01]  /*5870*/  ISETP.GT.AND P2, PT, R0, 0x9, P0 ;  /* 0x000000090000780c */ /* 0x000fe20000744270 */
[----:B------:R-:W-:Y:S01]  /*5880*/  IMAD.MOV.U32 R7, RZ, RZ, R9 ;  /* 0x000000ffff077224 */ /* 0x000fe200078e0009 */
[----:B------:R-:W-:Y:S01]  /*5890*/  BSSY B1, `(.L_x_163) ;  /* 0x0000008000017945 */ /* 0x000fe20003800000 */
[----:B------:R-:W-:Y:S01]  /*58a0*/  FMUL R3, R6, R155 ;  /* 0x0000009b06037220 */ /* 0x000fe20000400000 */
[----:B------:R-:W-:-:S03]  /*58b0*/  IMAD.MOV.U32 R6, RZ, RZ, R8 ;  /* 0x000000ffff067224 */ /* 0x000fc600078e0008 */
[----:B------:R-:W-:-:S05]  /*58c0*/  FFMA R3, R28, R154, R3 ;  /* 0x0000009a1c037223 */ /* 0x000fca0000000003 */
[----:B------:R-:W-:-:S05]  /*58d0*/  F2FP.BF16.F32.PACK_AB R3, RZ, R3 ;  /* 0x00000003ff03723e */ /* 0x000fca00000010ff */
[----:B------:R0:W-:Y:S01]  /*58e0*/  @P3 STG.E.U16 desc[UR36][R6.64+0x10], R3 ;  /* 0x0000100306003986 */ /* 0x0001e2000c101524 */
[----:B------:R-:W-:Y:S05]  /*58f0*/  @!P2 BRA `(.L_x_164) ;  /* 0x000000000004a947 */ /* 0x000fea0003800000 */
[----:B------:R2:W5:Y:S02]  /*5900*/  LDG.E.LTC128B.U16 R172, desc[UR36][R4.64+0x12] ;  /* 0x0000122404ac7981 */ /* 0x000564000c1e1520 */
.L_x_164:
[----:B------:R-:W-:Y:S05]  /*5910*/  BSYNC B1 ;  /* 0x0000000000017941 */ /* 0x000fea0003800000 */
.L_x_163:
        /* <DEDUP_REMOVED lines=9> */
.L_x_166:
[----:B------:R-:W-:Y:S05]  /*59b0*/  BSYNC B1 ;  /* 0x0000000000017941 */ /* 0x000fea0003800000 */
.L_x_165:
[----:B0----5:R-:W-:Y:S01]  /*59c0*/  IMAD.U32 R12, R172, 0x10000, RZ ;  /* 0x00010000ac0c7824 */ /* 0x021fe200078e00ff */
[----:B------:R-:W-:Y:S01]  /*59d0*/  IADD3 R8, P3, R165, R8, RZ ;  /* 0x00000008a5087210 */ /* 0x000fe20007f7e0ff */
[----:B------:R-:W-:Y:S01]  /*59e0*/  BSSY B1, `(.L_x_167) ;  /* 0x0000009000017945 */ /* 0x000fe20003800000 */
[----:B------:R-:W-:Y:S01]  /*59f0*/  ISETP.GT.AND P2, PT, R0, 0x9, P1 ;  /* 0x000000090000780c */ /* 0x000fe20000f44270 */
[----:B------:R-:W-:Y:S02]  /*5a00*/  FMUL R3, R12, R155 ;  /* 0x0000009b0c037220 */ /* 0x000fe40000400000 */
[----:B------:R-:W-:Y:S02]  /*5a10*/  IMAD.X R9, R167, 0x1, R9, P3 ;  /* 0x00000001a7097824 */ /* 0x000fe400018e0609 */
[----:B------:R-:W-:-:S05]  /*5a20*/  FFMA R3, R30, R154, R3 ;  /* 0x0000009a1e037223 */ /* 0x000fca0000000003 */
[----:B------:R-:W-:-:S05]  /*5a30*/  F2FP.BF16.F32.PACK_AB R3, RZ, R3 ;  /* 0x00000003ff03723e */ /* 0x000fca00000010ff */
[----:B------:R0:W-:Y:S01]  /*5a40*/  @P4 STG.E.U16 desc[UR36][R8.64+0x10], R3 ;  /* 0x0000100308004986 */ /* 0x0001e2000c101524 */
[----:B------:R-:W-:Y:S05]  /*5a50*/  @!P2 BRA `(.L_x_168) ;  /* 0x000000000004a947 */ /* 0x000fea0003800000 */
[----:B------:R0:W5:Y:S02]  /*5a60*/  LDG.E.LTC128B.U16 R172, desc[UR36][R10.64+0x12] ;  /* 0x000012240aac7981 */ /* 0x000164000c1e1520 */
.L_x_168:
[----:B------:R-:W-:Y:S05]  /*5a70*/  BSYNC B1 ;  /* 0x0000000000017941 */ /* 0x000fea0003800000 */
.L_x_167:
[----:B0----5:R-:W-:Y:S01]  /*5a80*/  IMAD.U32 R8, R172, 0x10000, RZ ;  /* 0x00010000ac087824 */ /* 0x021fe200078e00ff */
[----:B------:R-:W-:Y:S01]  /*5a90*/  ISETP.GT.AND P3, PT, R0, 0x10, P0 ;  /* 0x000000100000780c */ /* 0x000fe20000764270 */
[----:B------:R-:W-:Y:S02]  /*5aa0*/  BSSY B1, `(.L_x_169) ;  /* 0x0000009000017945 */ /* 0x000fe40003800000 */
[----:B------:R-:W-:-:S04]  /*5ab0*/  FMUL R8, R8, R155 ;  /* 0x0000009b08087220 */ /* 0x000fc80000400000 */
[----:B------:R-:W-:Y:S01]  /*5ac0*/  FFMA R31, R31, R154, R8 ;  /* 0x0000009a1f1f7223 */ /* 0x000fe20000000008 */
[----:B------:R-:W-:-:S04]  /*5ad0*/  IADD3 R8, P4, P5, R165, R158, R93 ;  /* 0x0000009ea5087210 */ /* 0x000fc80007d9e05d */
[----:B------:R-:W-:Y:S02]  /*5ae0*/  F2FP.BF16.F32.PACK_AB R31, RZ, R31 ;  /* 0x0000001fff1f723e */ /* 0x000fe400000010ff */
[----:B------:R-:W-:-:S05]  /*5af0*/  IADD3.X R9, R167, R159, R95, P4, P5 ;  /* 0x0000009fa7097210 */ /* 0x000fca00027ea45f */
[----:B------:R0:W-:Y:S01]  /*5b00*/  @P2 STG.E.U16 desc[UR36][R8.64+0x12], R31 ;  /* 0x0000121f08002986 */ /* 0x0001e2000c101524 */
[----:B------:R-:W-:Y:S05]  /*5b10*/  @!P3 BRA `(.L_x_170) ;  /* 0x000000000004b947 */ /* 0x000fea0003800000 */
[----:B------:R0:W5:Y:S02]  /*5b20*/  LDG.E.LTC128B.U16 R172, desc[UR36][R4.64+0x20] ;  /* 0x0000202404ac7981 */ /* 0x000164000c1e1520 */
.L_x_170:
[----:B------:R-:W-:Y:S05]  /*5b30*/  BSYNC B1 ;  /* 0x0000000000017941 */ /* 0x000fea0003800000 */
.L_x_169:
        /* <DEDUP_REMOVED lines=9> */
.L_x_172:
[----:B------:R-:W-:Y:S05]  /*5bd0*/  BSYNC B1 ;  /* 0x0000000000017941 */ /* 0x000fea0003800000 */
.L_x_171:
        /* <DEDUP_REMOVED lines=9> */
.L_x_174:
[----:B------:R-:W-:Y:S05]  /*5c70*/  BSYNC B1 ;  /* 0x0000000000017941 */ /* 0x000fea0003800000 */
.L_x_173:
[----:B0----5:R-:W-:Y:S01]  /*5c80*/  SHF.L.U32 R12, R172, 0x10, RZ ;  /* 0x00000010ac0c7819 */ /* 0x021fe200000006ff */
[----:B------:R-:W-:Y:S01]  /*5c90*/  BSSY B1, `(.L_x_175) ;  /* 0x0000008000017945 */ /* 0x000fe20003800000 */
[----:B------:R-:W-:-:S03]  /*5ca0*/  ISETP.GT.AND P2, PT, R0, 0x11, P1 ;  /* 0x000000110000780c */ /* 0x000fc60000f44270 */
[----:B------:R-:W-:-:S04]  /*5cb0*/  FMUL R3, R12, R155 ;  /* 0x0000009b0c037220 */ /* 0x000fc80000400000 */
[----:B------:R-:W-:-:S05]  /*5cc0*/  FFMA R3, R34, R154, R3 ;  /* 0x0000009a22037223 */ /* 0x000fca0000000003 */
[----:B------:R-:W-:-:S05]  /*5cd0*/  F2FP.BF16.F32.PACK_AB R3, RZ, R3 ;  /* 0x00000003ff03723e */ /* 0x000fca00000010ff */
[----:B------:R0:W-:Y:S01]  /*5ce0*/  @P3 STG.E.U16 desc[UR36][R8.64+0x20], R3 ;  /* 0x0000200308003986 */ /* 0x0001e2000c101524 */
[----:B------:R-:W-:Y:S05]  /*5cf0*/  @!P2 BRA `(.L_x_176) ;  /* 0x000000000004a947 */ /* 0x000fea0003800000 */
[----:B------:R0:W5:Y:S02]  /*5d00*/  LDG.E.LTC128B.U16 R172, desc[UR36][R10.64+0x22] ;  /* 0x000022240aac7981 */ /* 0x000164000c1e1520 */
.L_x_176:
[----:B------:R-:W-:Y:S05]  /*5d10*/  BSYNC B1 ;  /* 0x0000000000017941 */ /* 0x000fea0003800000 */
.L_x_175:
        /* <DEDUP_REMOVED lines=9> */
.L_x_178:
[----:B------:R-:W-:Y:S05]  /*5db0*/  BSYNC B1 ;  /* 0x0000000000017941 */ /* 0x000fea0003800000 */
.L_x_177:
[----:B0----5:R-:W-:Y:S01]  /*5dc0*/  IMAD.U32 R12, R172, 0x10000, RZ ;  /* 0x00010000ac0c7824 */ /* 0x021fe200078e00ff */
        /* <DEDUP_REMOVED lines=8> */
.L_x_180:
[----:B------:R-:W-:Y:S05]  /*5e50*/  BSYNC B1 ;  /* 0x0000000000017941 */ /* 0x000fea0003800000 */
.L_x_179:
        /* <DEDUP_REMOVED lines=9> */
.L_x_182:
[----:B------:R-:W-:Y:S05]  /*5ef0*/  BSYNC B1 ;  /* 0x0000000000017941 */ /* 0x000fea0003800000 */
.L_x_181:
        /* <DEDUP_REMOVED lines=9> */
.L_x_184:
[----:B------:R-:W-:Y:S05]  /*5f90*/  BSYNC B1 ;  /* 0x0000000000017941 */ /* 0x000fea0003800000 */
.L_x_183:
        /* <DEDUP_REMOVED lines=9> */
.L_x_186:
[----:B------:R-:W-:Y:S05]  /*6030*/  BSYNC B1 ;  /* 0x0000000000017941 */ /* 0x000fea0003800000 */
.L_x_185:
        /* <DEDUP_REMOVED lines=9> */
.L_x_188:
[----:B------:R-:W-:Y:S05]  /*60d0*/  BSYNC B1 ;  /* 0x0000000000017941 */ /* 0x000fea0003800000 */
.L_x_187:
        /* <DEDUP_REMOVED lines=9> */
.L_x_190:
[----:B------:R-:W-:Y:S05]  /*6170*/  BSYNC B1 ;  /* 0x0000000000017941 */ /* 0x000fea0003800000 */
.L_x_189:
        /* <DEDUP_REMOVED lines=9> */
.L_x_192:
[----:B------:R-:W-:Y:S05]  /*6210*/  BSYNC B1 ;  /* 0x0000000000017941 */ /* 0x000fea0003800000 */
.L_x_191:
        /* <DEDUP_REMOVED lines=9> */
.L_x_194:
[----:B------:R-:W-:Y:S05]  /*62b0*/  BSYNC B1 ;  /* 0x0000000000017941 */ /* 0x000fea0003800000 */
.L_x_193:
        /* <DEDUP_REMOVED lines=9> */
.L_x_196:
[----:B------:R-:W-:Y:S05]  /*6350*/  BSYNC B1 ;  /* 0x0000000000017941 */ /* 0x000fea0003800000 */
.L_x_195:
[----:B-----5:R-:W-:Y:S01]  /*6360*/  SHF.L.U32 R12, R172, 0x10, RZ ;  /* 0x00000010ac0c7819 */ /* 0x020fe200000006ff */
        /* <DEDUP_REMOVED lines=8> */
.L_x_198:
[----:B------:R-:W-:Y:S05]  /*63f0*/  BSYNC B1 ;  /* 0x0000000000017941 */ /* 0x000fea0003800000 */
.L_x_197:
        /* <DEDUP_REMOVED lines=9> */
.L_x_200:
[----:B------:R-:W-:Y:S05]  /*6490*/  BSYNC B1 ;  /* 0x0000000000017941 */ /* 0x000fea0003800000 */
.L_x_199:
        /* <DEDUP_REMOVED lines=9> */
.L_x_202:
[----:B------:R-:W-:Y:S05]  /*6530*/  BSYNC B1 ;  /* 0x0000000000017941 */ /* 0x000fea0003800000 */
.L_x_201:
        /* <DEDUP_REMOVED lines=9> */
.L_x_204:
[----:B------:R-:W-:Y:S05]  /*65d0*/  BSYNC B1 ;  /* 0x0000000000017941 */ /* 0x000fea0003800000 */
.L_x_203:
        /* <DEDUP_REMOVED lines=9> */
.L_x_206:
[----:B------:R-:W-:Y:S05]  /*6670*/  BSYNC B1 ;  /* 0x0000000000017941 */ /* 0x000fea0003800000 */
.L_x_205:
        /* <DEDUP_REMOVED lines=9> */
.L_x_208:
[----:B------:R-:W-:Y:S05]  /*6710*/  BSYNC B1 ;  /* 0x0000000000017941 */ /* 0x000fea0003800000 */
.L_x_207:
        /* <DEDUP_REMOVED lines=9> */
.L_x_210:
[----:B------:R-:W-:Y:S05]  /*67b0*/  BSYNC B1 ;  /* 0x0000000000017941 */ /* 0x000fea0003800000 */
.L_x_209:
        /* <DEDUP_REMOVED lines=9> */
.L_x_212:
[----:B------:R-:W-:Y:S05]  /*6850*/  BSYNC B1 ;  /* 0x0000000000017941 */ /* 0x000fea0003800000 */
.L_x_211:
        /* <DEDUP_REMOVED lines=9> */
.L_x_214:
[----:B------:R-:W-:Y:S05]  /*68f0*/  BSYNC B1 ;  /* 0x0000000000017941 */ /* 0x000fea0003800000 */
.L_x_213:
        /* <DEDUP_REMOVED lines=9> */
.L_x_216:
[----:B------:R-:W-:Y:S05]  /*6990*/  BSYNC B1 ;  /* 0x0000000000017941 */ /* 0x000fea0003800000 */
.L_x_215:
        /* <DEDUP_REMOVED lines=9> */
.L_x_218:
[----:B------:R-:W-:Y:S05]  /*6a30*/  BSYNC B1 ;  /* 0x0000000000017941 */ /* 0x000fea0003800000 */
.L_x_217:
        /* <DEDUP_REMOVED lines=9> */
.L_x_220:
[----:B------:R-:W-:Y:S05]  /*6ad0*/  BSYNC B1 ;  /* 0x0000000000017941 */ /* 0x000fea0003800000 */
.L_x_219:
        /* <DEDUP_REMOVED lines=9> */
.L_x_222:
[----:B------:R-:W-:Y:S05]  /*6b70*/  BSYNC B1 ;  /* 0x0000000000017941 */ /* 0x000fea0003800000 */
.L_x_221:
        /* <DEDUP_REMOVED lines=9> */
.L_x_224:
[----:B------:R-:W-:Y:S05]  /*6c10*/  BSYNC B1 ;  /* 0x0000000000017941 */ /* 0x000fea0003800000 */
.L_x_223:
        /* <DEDUP_REMOVED lines=9> */
.L_x_226:
[----:B------:R-:W-:Y:S05]  /*6cb0*/  BSYNC B1 ;  /* 0x0000000000017941 */ /* 0x000fea0003800000 */
.L_x_225:
        /* <DEDUP_REMOVED lines=9> */
.L_x_228:
[----:B------:R-:W-:Y:S05]  /*6d50*/  BSYNC B1 ;  /* 0x0000000000017941 */ /* 0x000fea0003800000 */
.L_x_227:
        /* <DEDUP_REMOVED lines=9> */
.L_x_230:
[----:B------:R-:W-:Y:S05]  /*6df0*/  BSYNC B1 ;  /* 0x0000000000017941 */ /* 0x000fea0003800000 */
.L_x_229:
        /* <DEDUP_REMOVED lines=9> */
.L_x_232:
[----:B------:R-:W-:Y:S05]  /*6e90*/  BSYNC B1 ;  /* 0x0000000000017941 */ /* 0x000fea0003800000 */
.L_x_231:
        /* <DEDUP_REMOVED lines=9> */
.L_x_234:
[----:B------:R-:W-:Y:S05]  /*6f30*/  BSYNC B1 ;  /* 0x0000000000017941 */ /* 0x000fea0003800000 */
.L_x_233:
        /* <DEDUP_REMOVED lines=9> */
.L_x_236:
[----:B------:R-:W-:Y:S05]  /*6fd0*/  BSYNC B1 ;  /* 0x0000000000017941 */ /* 0x000fea0003800000 */
.L_x_235:
        /* <DEDUP_REMOVED lines=9> */
.L_x_238:
[----:B------:R-:W-:Y:S05]  /*7070*/  BSYNC B1 ;  /* 0x0000000000017941 */ /* 0x000fea0003800000 */
.L_x_237:
        /* <DEDUP_REMOVED lines=9> */
.L_x_240:
[----:B------:R-:W-:Y:S05]  /*7110*/  BSYNC B1 ;  /* 0x0000000000017941 */ /* 0x000fea0003800000 */
.L_x_239:
        /* <DEDUP_REMOVED lines=9> */
.L_x_242:
[----:B------:R-:W-:Y:S05]  /*71b0*/  BSYNC B1 ;  /* 0x0000000000017941 */ /* 0x000fea0003800000 */
.L_x_241:
        /* <DEDUP_REMOVED lines=9> */
.L_x_244:
[----:B------:R-:W-:Y:S05]  /*7250*/  BSYNC B1 ;  /* 0x0000000000017941 */ /* 0x000fea0003800000 */
.L_x_243:
        /* <DEDUP_REMOVED lines=9> */
.L_x_246:
[----:B------:R-:W-:Y:S05]  /*72f0*/  BSYNC B1 ;  /* 0x0000000000017941 */ /* 0x000fea0003800000 */
.L_x_245:
        /* <DEDUP_REMOVED lines=9> */
.L_x_248:
[----:B------:R-:W-:Y:S05]  /*7390*/  BSYNC B1 ;  /* 0x0000000000017941 */ /* 0x000fea0003800000 */
.L_x_247:
        /* <DEDUP_REMOVED lines=9> */
.L_x_250:
[----:B------:R-:W-:Y:S05]  /*7430*/  BSYNC B1 ;  /* 0x0000000000017941 */ /* 0x000fea0003800000 */
.L_x_249:
        /* <DEDUP_REMOVED lines=9> */
.L_x_252:
[----:B------:R-:W-:Y:S05]  /*74d0*/  BSYNC B1 ;  /* 0x0000000000017941 */ /* 0x000fea0003800000 */
.L_x_251:
        /* <DEDUP_REMOVED lines=9> */
.L_x_254:
[----:B------:R-:W-:Y:S05]  /*7570*/  BSYNC B1 ;  /* 0x0000000000017941 */ /* 0x000fea0003800000 */
.L_x_253:
        /* <DEDUP_REMOVED lines=9> */
.L_x_256:
[----:B------:R-:W-:Y:S05]  /*7610*/  BSYNC B1 ;  /* 0x0000000000017941 */ /* 0x000fea0003800000 */
.L_x_255:
        /* <DEDUP_REMOVED lines=9> */
.L_x_258:
[----:B------:R-:W-:Y:S05]  /*76b0*/  BSYNC B1 ;  /* 0x0000000000017941 */ /* 0x000fea0003800000 */
.L_x_257:
        /* <DEDUP_REMOVED lines=9> */
.L_x_260:
[----:B------:R-:W-:Y:S05]  /*7750*/  BSYNC B1 ;  /* 0x0000000000017941 */ /* 0x000fea0003800000 */
.L_x_259:
        /* <DEDUP_REMOVED lines=9> */
.L_x_262:
[----:B------:R-:W-:Y:S05]  /*77f0*/  BSYNC B1 ;  /* 0x0000000000017941 */ /* 0x000fea0003800000 */
.L_x_261:
        /* <DEDUP_REMOVED lines=9> */
.L_x_264:
[----:B------:R-:W-:Y:S05]  /*7890*/  BSYNC B1 ;  /* 0x0000000000017941 */ /* 0x000fea0003800000 */
.L_x_263:
        /* <DEDUP_REMOVED lines=9> */
.L_x_266:
[----:B------:R-:W-:Y:S05]  /*7930*/  BSYNC B1 ;  /* 0x0000000000017941 */ /* 0x000fea0003800000 */
.L_x_265:
        /* <DEDUP_REMOVED lines=9> */
.L_x_268:
[----:B------:R-:W-:Y:S05]  /*79d0*/  BSYNC B1 ;  /* 0x0000000000017941 */ /* 0x000fea0003800000 */
.L_x_267:
        /* <DEDUP_REMOVED lines=9> */
.L_x_270:
[----:B------:R-:W-:Y:S05]  /*7a70*/  BSYNC B1 ;  /* 0x0000000000017941 */ /* 0x000fea0003800000 */
.L_x_269:
        /* <DEDUP_REMOVED lines=9> */
.L_x_272:
[----:B------:R-:W-:Y:S05]  /*7b10*/  BSYNC B1 ;  /* 0x0000000000017941 */ /* 0x000fea0003800000 */
.L_x_271:
        /* <DEDUP_REMOVED lines=9> */
.L_x_274:
[----:B------:R-:W-:Y:S05]  /*7bb0*/  BSYNC B1 ;  /* 0x0000000000017941 */ /* 0x000fea0003800000 */
.L_x_273:
        /* <DEDUP_REMOVED lines=9> */
.L_x_276:
[----:B------:R-:W-:Y:S05]  /*7c50*/  BSYNC B1 ;  /* 0x0000000000017941 */ /* 0x000fea0003800000 */
.L_x_275:
[----:B012--5:R-:W-:Y:S01]  /*7c60*/  IMAD.U32 R4, R172, 0x10000, RZ ;  /* 0x00010000ac047824 */ /* 0x027fe200078e00ff */
        /* <DEDUP_REMOVED lines=8> */
.L_x_278:
[----:B------:R-:W-:Y:S05]  /*7cf0*/  BSYNC B1 ;  /* 0x0000000000017941 */ /* 0x000fea0003800000 */
.L_x_277:
[----:B0----5:R-:W-:Y:S01]  /*7d00*/  IMAD.U32 R4, R172, 0x10000, RZ ;  /* 0x00010000ac047824 */ /* 0x021fe200078e00ff */
[----:B------:R-:W-:Y:S01]  /*7d10*/  ISETP.GT.AND P1, PT, R0, 0x79, P1 ;  /* 0x000000790000780c */ /* 0x000fe20000f24270 */
[----:B------:R-:W-:Y:S01]  /*7d20*/  @P2 IMAD.MOV.U32 R5, RZ, RZ, R9 ;  /* 0x000000ffff052224 */ /* 0x000fe200078e0009 */
[----:B------:R-:W-:Y:S01]  /*7d30*/  BSSY B1, `(.L_x_279) ;  /* 0x0000008000017945 */ /* 0x000fe20003800000 */
[----:B------:R-:W-:Y:S01]  /*7d40*/  FMUL R3, R4, R155 ;  /* 0x0000009b04037220 */ /* 0x000fe20000400000 */
[----:B------:R-:W-:-:S03]  /*7d50*/  @P2 IMAD.MOV.U32 R4, RZ, RZ, R8 ;  /* 0x000000ffff042224 */ /* 0x000fc600078e0008 */
[----:B------:R-:W-:-:S05]  /*7d60*/  FFMA R3, R86, R154, R3 ;  /* 0x0000009a56037223 */ /* 0x000fca0000000003 */
[----:B------:R-:W-:-:S05]  /*7d70*/  F2FP.BF16.F32.PACK_AB R3, RZ, R3 ;  /* 0x00000003ff03723e */ /* 0x000fca00000010ff */
[----:B------:R0:W-:Y:S01]  /*7d80*/  @P2 STG.E.U16 desc[UR36][R4.64+0xf0], R3 ;  /* 0x0000f00304002986 */ /* 0x0001e2000c101524 */
[----:B------:R-:W-:Y:S05]  /*7d90*/  @!P1 BRA `(.L_x_280) ;  /* 0x0000000000049947 */ /* 0x000fea0003800000 */
[----:B------:R2:W5:Y:S02]  /*7da0*/  LDG.E.LTC128B.U16 R172, desc[UR36][R10.64+0xf2] ;  /* 0x0000f2240aac7981 */ /* 0x000564000c1e1520 */
.L_x_280:
[----:B------:R-:W-:Y:S05]  /*7db0*/  BSYNC B1 ;  /* 0x0000000000017941 */ /* 0x000fea0003800000 */
.L_x_279:
[----:B------:R-:W-:Y:S05]  /*7dc0*/  @!P1 BRA `(.L_x_281) ;  /* 0x00000024004c9947 */ /* 0x000fea0003800000 */
[----:B-----5:R-:W-:-:S05]  /*7dd0*/  SHF.L.U32 R172, R172, 0x10, RZ ;  /* 0x00000010acac7819 */ /* 0x020fca00000006ff */
[----:B------:R-:W-:-:S04]  /*7de0*/  FMUL R172, R172, R155 ;  /* 0x0000009bacac7220 */ /* 0x000fc80000400000 */
[----:B------:R-:W-:-:S05]  /*7df0*/  FFMA R172, R87, R154, R172 ;  /* 0x0000009a57ac7223 */ /* 0x000fca00000000ac */
[----:B------:R-:W-:-:S05]  /*7e00*/  F2FP.BF16.F32.PACK_AB R172, RZ, R172 ;  /* 0x000000acffac723e */ /* 0x000fca00000010ff */
[----:B------:R0:W-:Y:S01]  /*7e10*/  STG.E.U16 desc[UR36][R8.64+0xf2], R172 ;  /* 0x0000f2ac08007986 */ /* 0x0001e2000c101524 */
[----:B------:R-:W-:Y:S05]  /*7e20*/  BRA `(.L_x_281) ;  /* 0x0000002400347947 */ /* 0x000fea0003800000 */
.L_x_30:
[----:B------:R-:W-:Y:S01]  /*7e30*/  ULDC.64 UR4, c[0x0][0x5c0] ;  /* 0x0001700000047ab9 */ /* 0x000fe20000000a00 */
[-C--:B------:R-:W-:Y:S01]  /*7e40*/  FMUL R88, R88, R154.reuse ;  /* 0x0000009a58587220 */ /* 0x080fe20000400000 */
[----:B------:R-:W-:Y:S01]  /*7e50*/  LEA R8, P0, R166, UR4, 0x1 ;  /* 0x00000004a6087c11 */ /* 0x000fe2000f8008ff */
[----:B------:R-:W-:Y:S01]  /*7e60*/  IMAD.SHL.U32 R7, R4, 0x10, RZ ;  /* 0x0000001004077824 */ /* 0x000fe200078e00ff */
[----:B------:R-:W-:Y:S01]  /*7e70*/  ISETP.GT.AND P2, PT, R0, 0x1, P3 ;  /* 0x000000010000780c */ /* 0x000fe20001f44270 */
[-C--:B------:R-:W-:Y:S01]  /*7e80*/  FMUL R89, R89, R154.reuse ;  /* 0x0000009a59597220 */ /* 0x080fe20000400000 */
[----:B------:R-:W-:Y:S01]  /*7e90*/  LEA.HI.X R9, R166, UR5, R169, 0x1, P0 ;  /* 0x00000005a6097c11 */ /* 0x000fe200080f0ca9 */
[-C--:B------:R-:W-:Y:S01]  /*7ea0*/  FMUL R90, R90, R154.reuse ;  /* 0x0000009a5a5a7220 */ /* 0x080fe20000400000 */
[----:B------:R-:W-:Y:S01]  /*7eb0*/  ISETP.GT.AND P0, PT, R3, 0x8, PT ;  /* 0x000000080300780c */ /* 0x000fe20003f04270 */
[----:B------:R-:W-:Y:S01]  /*7ec0*/  FMUL R91, R91, R154 ;  /* 0x0000009a5b5b7220 */ /* 0x000fe20000400000 */
[----:B------:R-:W-:Y:S01]  /*7ed0*/  F2FP.BF16.F32.PACK_AB R88, RZ, R88 ;  /* 0x00000058ff58723e */ /* 0x000fe200000010ff */
[-C--:B------:R-:W-:Y:S01]  /*7ee0*/  FMUL R92, R92, R154.reuse ;  /* 0x0000009a5c5c7220 */ /* 0x080fe20000400000 */
[----:B------:R-:W-:Y:S01]  /*7ef0*/  ISETP.GT.AND P4, PT, R0, RZ, P0 ;  /* 0x000000ff0000720c */ /* 0x000fe20000784270 */
[----:B------:R-:W-:Y:S01]  /*7f00*/  FMUL R93, R93, R154 ;  /* 0x0000009a5d5d7220 */ /* 0x000fe20000400000 */
[----:B------:R-:W-:Y:S01]  /*7f10*/  SHF.L.U64.HI R6, R4, 0x4, R5 ;  /* 0x0000000404067819 */ /* 0x000fe20000010205 */
[----:B------:R-:W-:Y:S01]  /*7f20*/  @P1 STG.E.U16 desc[UR36][R8.64], R88 ;  /* 0x0000005808001986 */ /* 0x000fe2000c101524 */
[----:B------:R-:W-:Y:S01]  /*7f30*/  IADD3 R10, P5, R7, R8, RZ ;  /* 0x00000008070a7210 */ /* 0x000fe20007fbe0ff */
[-C--:B------:R-:W-:Y:S01]  /*7f40*/  FMUL R94, R94, R154.reuse ;  /* 0x0000009a5e5e7220 */ /* 0x080fe20000400000 */
[----:B------:R-:W-:Y:S01]  /*7f50*/  ISETP.GT.AND P1, PT, R0, 0x1, P0 ;  /* 0x000000010000780c */ /* 0x000fe20000724270 */
[----:B------:R-:W-:Y:S01]  /*7f60*/  FMUL R95, R95, R154 ;  /* 0x0000009a5f5f7220 */ /* 0x000fe20000400000 */
[----:B------:R-:W-:Y:S01]  /*7f70*/  F2FP.BF16.F32.PACK_AB R89, RZ, R89 ;  /* 0x00000059ff59723e */ /* 0x000fe200000010ff */
[----:B------:R-:W-:Y:S01]  /*7f80*/  IMAD.X R11, R6, 0x1, R9, P5 ;  /* 0x00000001060b7824 */ /* 0x000fe200028e0609 */
[----:B------:R-:W-:Y:S01]  /*7f90*/  F2FP.BF16.F32.PACK_AB R90, RZ, R90 ;  /* 0x0000005aff5a723e */ /* 0x000fe200000010ff */
[-C--:B------:R-:W-:Y:S01]  /*7fa0*/  FMUL R96, R96, R154.reuse ;  /* 0x0000009a60607220 */ /* 0x080fe20000400000 */
[----:B------:R-:W-:Y:S01]  /*7fb0*/  F2FP.BF16.F32.PACK_AB R91, RZ, R91 ;  /* 0x0000005bff5b723e */ /* 0x000fe200000010ff */
[----:B------:R-:W-:Y:S01]  /*7fc0*/  @P2 STG.E.U16 desc[UR36][R8.64+0x2], R89 ;  /* 0x0000025908002986 */ /* 0x000fe2000c101524 */
[C---:B------:R-:W-:Y:S01]  /*7fd0*/  ISETP.GT.AND P5, PT, R0.reuse, 0x9, P3 ;  /* 0x000000090000780c */ /* 0x040fe20001fa4270 */
[-C--:B------:R-:W-:Y:S01]  /*7fe0*/  FMUL R97, R97, R154.reuse ;  /* 0x0000009a61617220 */ /* 0x080fe20000400000 */
[C---:B------:R-:W-:Y:S01]  /*7ff0*/  ISETP.GT.AND P2, PT, R0.reuse, 0x8, P0 ;  /* 0x000000080000780c */ /* 0x040fe20000744270 */
[----:B------:R-:W-:Y:S01]  /*8000*/  @P4 STG.E.U16 desc[UR36][R10.64], R90 ;  /* 0x0000005a0a004986 */ /* 0x000fe2000c101524 */
[----:B------:R-:W-:Y:S01]  /*8010*/  ISETP.GT.AND P4, PT, R0, 0x8, P3 ;  /* 0x000000080000780c */ /* 0x000fe20001f84270 */
[----:B------:R-:W-:Y:S01]  /*8020*/  FMUL R98, R98, R154 ;  /* 0x0000009a62627220 */ /* 0x000fe20000400000 */
[----:B------:R-:W-:Y:S01]  /*8030*/  F2FP.BF16.F32.PACK_AB R92, RZ, R92 ;  /* 0x0000005cff5c723e */ /* 0x000fe200000010ff */
[----:B------:R-:W-:Y:S01]  /*8040*/  @P1 STG.E.U16 desc[UR36][R10.64+0x2], R91 ;  /* 0x0000025b0a001986 */ /* 0x000fe2000c101524 */
[----:B------:R-:W-:Y:S01]  /*8050*/  ISETP.GT.AND P1, PT, R0, 0x9, P0 ;  /* 0x000000090000780c */ /* 0x000fe20000724270 */
[-C--:B------:R-:W-:Y:S01]  /*8060*/  FMUL R99, R99, R154.reuse ;  /* 0x0000009a63637220 */ /* 0x080fe20000400000 */
[----:B------:R-:W-:Y:S01]  /*8070*/  F2FP.BF16.F32.PACK_AB R93, RZ, R93 ;  /* 0x0000005dff5d723e */ /* 0x000fe200000010ff */
[----:B------:R-:W-:Y:S01]  /*8080*/  FMUL R100, R100, R154 ;  /* 0x0000009a64647220 */ /* 0x000fe20000400000 */
[----:B------:R-:W-:Y:S01]  /*8090*/  F2FP.BF16.F32.PACK_AB R94, RZ, R94 ;  /* 0x0000005eff5e723e */ /* 0x000fe200000010ff */
[-C--:B------:R-:W-:Y:S01]  /*80a0*/  FMUL R101, R101, R154.reuse ;  /* 0x0000009a65657220 */ /* 0x080fe20000400000 */
[----:B------:R-:W-:Y:S01]  /*80b0*/  F2FP.BF16.F32.PACK_AB R95, RZ, R95 ;  /* 0x0000005fff5f723e */ /* 0x000fe200000010ff */
[----:B------:R-:W-:Y:S01]  /*80c0*/  FMUL R102, R102, R154 ;  /* 0x0000009a66667220 */ /* 0x000fe20000400000 */
[----:B------:R-:W-:Y:S01]  /*80d0*/  F2FP.BF16.F32.PACK_AB R96, RZ, R96 ;  /* 0x00000060ff60723e */ /* 0x000fe200000010ff */
[----:B------:R-:W-:Y:S01]  /*80e0*/  @P4 STG.E.U16 desc[UR36][R8.64+0x10], R92 ;  /* 0x0000105c08004986 */ /* 0x000fe2000c101524 */
[C---:B------:R-:W-:Y:S01]  /*80f0*/  ISETP.GT.AND P4, PT, R0.reuse, 0x10, P3 ;  /* 0x000000100000780c */ /* 0x040fe20001f84270 */
[-C--:B------:R-:W-:Y:S01]  /*8100*/  FMUL R103, R103, R154.reuse ;  /* 0x0000009a67677220 */ /* 0x080fe20000400000 */
[----:B------:R-:W-:Y:S01]  /*8110*/  F2FP.BF16.F32.PACK_AB R97, RZ, R97 ;  /* 0x00000061ff61723e */ /* 0x000fe200000010ff */
[----:B------:R-:W-:Y:S01]  /*8120*/  @P5 STG.E.U16 desc[UR36][R8.64+0x12], R93 ;  /* 0x0000125d08005986 */ /* 0x000fe2000c101524 */
[----:B------:R-:W-:Y:S01]  /*8130*/  ISETP.GT.AND P5, PT, R0, 0x11, P0 ;  /* 0x000000110000780c */ /* 0x000fe200007a4270 */
        /* <DEDUP_REMOVED lines=74> */
[-C--:B------:R-:W-:Y:S01]  /*85e0*/  FMUL R125, R125, R154.reuse ;  /* 0x0000009a7d7d7220 */ /* 0x080fe20000400000 */
[----:B------:R-:W-:Y:S01]  /*85f0*/  F2FP.BF16.F32.PACK_AB R119, RZ, R119 ;  /* 0x00000077ff77723e */ /* 0x000fe200000010ff */
[----:B------:R-:W-:Y:S01]  /*8600*/  FMUL R126, R126, R154 ;  /* 0x0000009a7e7e7220 */ /* 0x000fe20000400000 */
[----:B------:R-:W-:Y:S01]  /*8610*/  F2FP.BF16.F32.PACK_AB R120, RZ, R120 ;  /* 0x00000078ff78723e */ /* 0x000fe200000010ff */
        /* <DEDUP_REMOVED lines=64> */
[----:B------:R-:W-:Y:S01]  /*8a20*/  FMUL R145, R145, R154 ;  /* 0x0000009a91917220 */ /* 0x000fe20000400000 */
[----:B------:R-:W-:Y:S01]  /*8a30*/  F2FP.BF16.F32.PACK_AB R139, RZ, R139 ;  /* 0x0000008bff8b723e */ /* 0x000fe200000010ff */
[----:B------:R-:W-:Y:S01]  /*8a40*/  IMAD.SHL.U32 R21, R4, 0x100, RZ ;  /* 0x0000010004157824 */ /* 0x000fe200078e00ff */
[----:B------:R-:W-:Y:S01]  /*8a50*/  F2FP.BF16.F32.PACK_AB R140, RZ, R140 ;  /* 0x0000008cff8c723e */ /* 0x000fe200000010ff */
[----:B------:R-:W-:Y:S01]  /*8a60*/  @P1 STG.E.U16 desc[UR36][R8.64+0x90], R124 ;  /* 0x0000907c08001986 */ /* 0x000fe2000c101524 */
[----:B------:R-:W-:Y:S01]  /*8a70*/  ISETP.GT.AND P1, PT, R0, 0x50, P3 ;  /* 0x000000500000780c */ /* 0x000fe20001f24270 */
[-C--:B------:R-:W-:Y:S01]  /*8a80*/  FMUL R146, R146, R154.reuse ;  /* 0x0000009a92927220 */ /* 0x080fe20000400000 */
[----:B------:R-:W-:Y:S01]  /*8a90*/  F2FP.BF16.F32.PACK_AB R141, RZ, R141 ;  /* 0x0000008dff8d723e */ /* 0x000fe200000010ff */
[----:B------:R-:W-:Y:S01]  /*8aa0*/  @P2 STG.E.U16 desc[UR36][R8.64+0x92], R125 ;  /* 0x0000927d08002986 */ /* 0x000fe2000c101524 */
[C---:B------:R-:W-:Y:S01]  /*8ab0*/  ISETP.GT.AND P2, PT, R0.reuse, 0x51, P3 ;  /* 0x000000510000780c */ /* 0x040fe20001f44270 */
[----:B------:R-:W-:Y:S01]  /*8ac0*/  FMUL R147, R147, R154 ;  /* 0x0000009a93937220 */ /* 0x000fe20000400000 */
        /* <DEDUP_REMOVED lines=12> */
[----:B------:R-:W-:Y:S01]  /*8b90*/  SHF.L.U64.HI R15, R4, 0x8, R5 ;  /* 0x00000008040f7819 */ /* 0x000fe20000010205 */
[----:B------:R-:W-:Y:S01]  /*8ba0*/  @P2 STG.E.U16 desc[UR36][R8.64+0xa2], R129 ;  /* 0x0000a28108002986 */ /* 0x000fe2000c101524 */
[C---:B------:R-:W-:Y:S01]  /*8bb0*/  ISETP.GT.AND P2, PT, R0.reuse, 0x59, P3 ;  /* 0x000000590000780c */ /* 0x040fe20001f44270 */
        /* <DEDUP_REMOVED lines=56> */
[----:B------:R-:W-:Y:S01]  /*8f40*/  FMUL R39, R39, R154 ;  /* 0x0000009a27277220 */ /* 0x000fe20000400000 */
[----:B------:R-:W-:Y:S01]  /*8f50*/  F2FP.BF16.F32.PACK_AB R33, RZ, R33 ;  /* 0x00000021ff21723e */ /* 0x000fe200000010ff */
[----:B------:R-:W-:Y:S01]  /*8f60*/  @P2 STG.E.U16 desc[UR36][R10.64+0xd0], R142 ;  /* 0x0000d08e0a002986 */ /* 0x000fe2000c101524 */
[----:B------:R-:W-:Y:S01]  /*8f70*/  F2FP.BF16.F32.PACK_AB R34, RZ, R34 ;  /* 0x00000022ff22723e */ /* 0x000fe200000010ff */
[-C--:B------:R-:W-:Y:S01]  /*8f80*/  FMUL R40, R40, R154.reuse ;  /* 0x0000009a28287220 */ /* 0x080fe20000400000 */
[----:B------:R-:W-:Y:S01]  /*8f90*/  F2FP.BF16.F32.PACK_AB R35, RZ, R35 ;  /* 0x00000023ff23723e */ /* 0x000fe200000010ff */
[----:B------:R-:W-:Y:S01]  /*8fa0*/  FMUL R41, R41, R154 ;  /* 0x0000009a29297220 */ /* 0x000fe20000400000 */
[----:B------:R-:W-:Y:S01]  /*8fb0*/  F2FP.BF16.F32.PACK_AB R36, RZ, R36 ;  /* 0x00000024ff24723e */ /* 0x000fe200000010ff */
[----:B------:R-:W-:Y:S01]  /*8fc0*/  @P4 STG.E.U16 desc[UR36][R10.64+0xd2], R143 ;  /* 0x0000d28f0a004986 */ /* 0x000fe2000c101524 */
[----:B------:R-:W-:Y:S01]  /*8fd0*/  ISETP.GT.AND P4, PT, R0, 0x71, P0 ;  /* 0x000000710000780c */ /* 0x000fe20000784270 */
[----:B------:R-:W-:Y:S01]  /*8fe0*/  FMUL R42, R42, R154 ;  /* 0x0000009a2a2a7220 */ /* 0x000fe20000400000 */
[----:B------:R-:W-:Y:S01]  /*8ff0*/  F2FP.BF16.F32.PACK_AB R37, RZ, R37 ;  /* 0x00000025ff25723e */ /* 0x000fe200000010ff */
[----:B------:R-:W-:Y:S01]  /*9000*/  @P5 STG.E.U16 desc[UR36][R8.64+0xe0], R144 ;  /* 0x0000e09008005986 */ /* 0x000fe2000c101524 */
[----:B------:R-:W-:Y:S01]  /*9010*/  ISETP.GT.AND P5, PT, R0, 0x70, P0 ;  /* 0x000000700000780c */ /* 0x000fe200007a4270 */
[----:B------:R-:W-:Y:S01]  /*9020*/  @P1 IMAD.MOV.U32 R4, RZ, RZ, R8 ;  /* 0x000000ffff041224 */ /* 0x000fe200078e0008 */
[----:B------:R-:W-:Y:S01]  /*9030*/  F2FP.BF16.F32.PACK_AB R38, RZ, R38 ;  /* 0x00000026ff26723e */ /* 0x000fe200000010ff */
[----:B------:R-:W-:Y:S01]  /*9040*/  @P1 IMAD.MOV.U32 R5, RZ, RZ, R9 ;  /* 0x000000ffff051224 */ /* 0x000fe200078e0009 */
[----:B------:R-:W-:Y:S01]  /*9050*/  F2FP.BF16.F32.PACK_AB R39, RZ, R39 ;  /* 0x00000027ff27723e */ /* 0x000fe200000010ff */
[----:B------:R-:W-:Y:S01]  /*9060*/  FMUL R43, R43, R154 ;  /* 0x0000009a2b2b7220 */ /* 0x000fe20000400000 */
[----:B------:R-:W-:Y:S01]  /*9070*/  F2FP.BF16.F32.PACK_AB R40, RZ, R40 ;  /* 0x00000028ff28723e */ /* 0x000fe200000010ff */
[----:B------:R-:W-:Y:S01]  /*9080*/  FMUL R44, R44, R154 ;  /* 0x0000009a2c2c7220 */ /* 0x000fe20000400000 */
[----:B------:R0:W-:Y:S01]  /*9090*/  @P1 STG.E.U16 desc[UR36][R4.64+0xe2], R145 ;  /* 0x0000e29104001986 */ /* 0x0001e2000c101524 */
[----:B------:R-:W-:Y:S01]  /*90a0*/  IADD3 R12, P1, P2, R7, R8, R21 ;  /* 0x00000008070c7210 */ /* 0x000fe20007a3e015 */
[-C--:B------:R-:W-:Y:S01]  /*90b0*/  FMUL R45, R45, R154.reuse ;  /* 0x0000009a2d2d7220 */ /* 0x080fe20000400000 */
[----:B------:R-:W-:Y:S01]  /*90c0*/  F2FP.BF16.F32.PACK_AB R41, RZ, R41 ;  /* 0x00000029ff29723e */ /* 0x000fe200000010ff */
[-C--:B------:R-:W-:Y:S01]  /*90d0*/  FMUL R46, R46, R154.reuse ;  /* 0x0000009a2e2e7220 */ /* 0x080fe20000400000 */
[----:B------:R-:W-:Y:S01]  /*90e0*/  IADD3.X R13, R6, R9, R15, P1, P2 ;  /* 0x00000009060d7210 */ /* 0x000fe20000fe440f */
[-C--:B------:R-:W-:Y:S01]  /*90f0*/  FMUL R47, R47, R154.reuse ;  /* 0x0000009a2f2f7220 */ /* 0x080fe20000400000 */
[C---:B------:R-:W-:Y:S01]  /*9100*/  ISETP.GT.AND P1, PT, R3.reuse, 0x80, PT ;  /* 0x000000800300780c */ /* 0x040fe20003f24270 */
[-C--:B------:R-:W-:Y:S01]  /*9110*/  FMUL R48, R48, R154.reuse ;  /* 0x0000009a30307220 */ /* 0x080fe20000400000 */
[----:B------:R-:W-:Y:S01]  /*9120*/  ISETP.GT.AND P2, PT, R3, 0x88, PT ;  /* 0x000000880300780c */ /* 0x000fe20003f44270 */
[----:B------:R-:W-:Y:S01]  /*9130*/  FMUL R49, R49, R154 ;  /* 0x0000009a31317220 */ /* 0x000fe20000400000 */
[----:B------:R-:W-:Y:S01]  /*9140*/  F2FP.BF16.F32.PACK_AB R42, RZ, R42 ;  /* 0x0000002aff2a723e */ /* 0x000fe200000010ff */
[----:B0-----:R-:W-:Y:S01]  /*9150*/  @P5 IMAD.MOV.U32 R4, RZ, RZ, R10 ;  /* 0x000000ffff045224 */ /* 0x001fe200078e000a */
[----:B------:R-:W-:Y:S01]  /*9160*/  F2FP.BF16.F32.PACK_AB R43, RZ, R43 ;  /* 0x0000002bff2b723e */ /* 0x000fe200000010ff */
[----:B------:R-:W-:Y:S01]  /*9170*/  @P5 IMAD.MOV.U32 R5, RZ, RZ, R11 ;  /* 0x000000ffff055224 */ /* 0x000fe200078e000b */
[----:B------:R-:W-:Y:S01]  /*9180*/  F2FP.BF16.F32.PACK_AB R44, RZ, R44 ;  /* 0x0000002cff2c723e */ /* 0x000fe200000010ff */
[-C--:B------:R-:W-:Y:S01]  /*9190*/  FMUL R50, R50, R154.reuse ;  /* 0x0000009a32327220 */ /* 0x080fe20000400000 */
[----:B------:R-:W-:Y:S01]  /*91a0*/  F2FP.BF16.F32.PACK_AB R45, RZ, R45 ;  /* 0x0000002dff2d723e */ /* 0x000fe200000010ff */
[-C--:B------:R-:W-:Y:S01]  /*91b0*/  FMUL R51, R51, R154.reuse ;  /* 0x0000009a33337220 */ /* 0x080fe20000400000 */
[----:B------:R0:W-:Y:S01]  /*91c0*/  @P5 STG.E.U16 desc[UR36][R4.64+0xe0], R146 ;  /* 0x0000e09204005986 */ /* 0x0001e2000c101524 */
[----:B------:R-:W-:Y:S01]  /*91d0*/  ISETP.GT.AND P5, PT, R0, 0x78, P3 ;  /* 0x000000780000780c */ /* 0x000fe20001fa4270 */
[-C--:B------:R-:W-:Y:S01]  /*91e0*/  FMUL R52, R52, R154.reuse ;  /* 0x0000009a34347220 */ /* 0x080fe20000400000 */
[C---:B------:R-:W-:Y:S01]  /*91f0*/  ISETP.GT.AND P3, PT, R0.reuse, 0x79, P3 ;  /* 0x000000790000780c */ /* 0x040fe20001f64270 */
[----:B------:R-:W-:Y:S01]  /*9200*/  @P4 STG.E.U16 desc[UR36][R10.64+0xe2], R147 ;  /* 0x0000e2930a004986 */ /* 0x000fe2000c101524 */
[C---:B------:R-:W-:Y:S01]  /*9210*/  ISETP.GT.AND P4, PT, R0.reuse, 0x78, P0 ;  /* 0x000000780000780c */ /* 0x040fe20000784270 */
[-C--:B------:R-:W-:Y:S01]  /*9220*/  FMUL R53, R53, R154.reuse ;  /* 0x0000009a35357220 */ /* 0x080fe20000400000 */
[----:B------:R-:W-:Y:S01]  /*9230*/  ISETP.GT.AND P0, PT, R0, 0x79, P0 ;  /* 0x000000790000780c */ /* 0x000fe20000704270 */
[----:B------:R-:W-:Y:S01]  /*9240*/  FMUL R54, R54, R154 ;  /* 0x0000009a36367220 */ /* 0x000fe20000400000 */
[----:B------:R-:W-:Y:S01]  /*9250*/  F2FP.BF16.F32.PACK_AB R46, RZ, R46 ;  /* 0x0000002eff2e723e */ /* 0x000fe200000010ff */
[-C--:B------:R-:W-:Y:S01]  /*9260*/  FMUL R55, R55, R154.reuse ;  /* 0x0000009a37377220 */ /* 0x080fe20000400000 */
[----:B------:R-:W-:Y:S01]  /*9270*/  F2FP.BF16.F32.PACK_AB R47, RZ, R47 ;  /* 0x0000002fff2f723e */ /* 0x000fe200000010ff */
[----:B------:R-:W-:Y:S01]  /*9280*/  FMUL R56, R56, R154 ;  /* 0x0000009a38387220 */ /* 0x000fe20000400000 */
[----:B------:R-:W-:Y:S01]  /*9290*/  F2FP.BF16.F32.PACK_AB R48, RZ, R48 ;  /* 0x00000030ff30723e */ /* 0x000fe200000010ff */
[----:B------:R-:W-:Y:S01]  /*92a0*/  @P5 STG.E.U16 desc[UR36][R8.64+0xf0], R148 ;  /* 0x0000f09408005986 */ /* 0x000fe2000c101524 */
[----:B0-----:R-:W-:Y:S01]  /*92b0*/  IADD3 R4, P5, R21, R8, RZ ;  /* 0x0000000815047210 */ /* 0x001fe20007fbe0ff */
[-C--:B------:R-:W-:Y:S01]  /*92c0*/  FMUL R57, R57, R154.reuse ;  /* 0x0000009a39397220 */ /* 0x080fe20000400000 */
[----:B------:R-:W-:Y:S01]  /*92d0*/  F2FP.BF16.F32.PACK_AB R49, RZ, R49 ;  /* 0x00000031ff31723e */ /* 0x000fe200000010ff */
[----:B------:R0:W-:Y:S01]  /*92e0*/  @P3 STG.E.U16 desc[UR36][R8.64+0xf2], R149 ;  /* 0x0000f29508003986 */ /* 0x0001e2000c101524 */
[C---:B------:R-:W-:Y:S01]  /*92f0*/  ISETP.GT.AND P3, PT, R0.reuse, RZ, P1 ;  /* 0x000000ff0000720c */ /* 0x040fe20000f64270 */
[----:B------:R-:W-:Y:S01]  /*9300*/  IMAD.X R5, R15, 0x1, R9, P5 ;  /* 0x000000010f057824 */ /* 0x000fe200028e0609 */
[C---:B------:R-:W-:Y:S01]  /*9310*/  ISETP.GT.AND P5, PT, R0.reuse, RZ, P2 ;  /* 0x000000ff0000720c */ /* 0x040fe200017a4270 */
        /* <DEDUP_REMOVED lines=11> */
[----:B0-----:R-:W-:Y:S01]  /*93d0*/  IADD3 R8, P3, R7, R4, RZ ;  /* 0x0000000407087210 */ /* 0x001fe20007f7e0ff */
[----:B------:R-:W-:Y:S01]  /*93e0*/  FMUL R61, R61, R154 ;  /* 0x0000009a3d3d7220 */ /* 0x000fe20000400000 */
[----:B------:R-:W-:Y:S01]  /*93f0*/  F2FP.BF16.F32.PACK_AB R53, RZ, R53 ;  /* 0x00000035ff35723e */ /* 0x000fe200000010ff */
[----:B------:R-:W-:Y:S01]  /*9400*/  @P4 STG.E.U16 desc[UR36][R4.64+0x2], R25 ;  /* 0x0000021904004986 */ /* 0x000fe2000c101524 */
[----:B------:R-:W-:Y:S01]  /*9410*/  IADD3 R14, P4, R7, R4, RZ ;  /* 0x00000004070e7210 */ /* 0x000fe20007f9e0ff */
[--C-:B------:R-:W-:Y:S01]  /*9420*/  IMAD.X R9, R6, 0x1, R5.reuse, P3 ;  /* 0x0000000106097824 */ /* 0x100fe200018e0605 */
[----:B------:R-:W-:Y:S01]  /*9430*/  ISETP.GT.AND P3, PT, R0, 0x9, P2 ;  /* 0x000000090000780c */ /* 0x000fe20001764270 */
[----:B------:R-:W-:Y:S01]  /*9440*/  FMUL R62, R62, R154 ;  /* 0x0000009a3e3e7220 */ /* 0x000fe20000400000 */
[----:B------:R-:W-:Y:S01]  /*9450*/  F2FP.BF16.F32.PACK_AB R54, RZ, R54 ;  /* 0x00000036ff36723e */ /* 0x000fe200000010ff */
[----:B------:R-:W-:Y:S01]  /*9460*/  IMAD.X R15, R6, 0x1, R5, P4 ;  /* 0x00000001060f7824 */ /* 0x000fe200020e0605 */
[----:B------:R-:W-:Y:S01]  /*9470*/  ISETP.GT.AND P4, PT, R0, 0x8, P1 ;  /* 0x000000080000780c */ /* 0x000fe20000f84270 */
[-C--:B------:R-:W-:Y:S01]  /*9480*/  FMUL R63, R63, R154.reuse ;  /* 0x0000009a3f3f7220 */ /* 0x080fe20000400000 */
[----:B------:R-:W-:Y:S01]  /*9490*/  F2FP.BF16.F32.PACK_AB R55, RZ, R55 ;  /* 0x00000037ff37723e */ /* 0x000fe200000010ff */
[-C--:B------:R-:W-:Y:S01]  /*94a0*/  FMUL R64, R64, R154.reuse ;  /* 0x0000009a40407220 */ /* 0x080fe20000400000 */
        /* <DEDUP_REMOVED lines=8> */
[-C--:B------:R-:W-:Y:S01]  /*9530*/  FMUL R67, R67, R154.reuse ;  /* 0x0000009a43437220 */ /* 0x080fe20000400000 */
[----:B------:R-:W-:Y:S01]  /*9540*/  @P4 STG.E.U16 desc[UR36][R4.64+0x10], R28 ;  /* 0x0000101c04004986 */ /* 0x000fe2000c101524 */
[----:B------:R-:W-:Y:S01]  /*9550*/  ISETP.GT.AND P4, PT, R0, 0x10, P1 ;  /* 0x000000100000780c */ /* 0x000fe20000f84270 */
[----:B------:R-:W-:Y:S01]  /*9560*/  FMUL R68, R68, R154 ;  /* 0x0000009a44447220 */ /* 0x000fe20000400000 */
[----:B------:R-:W-:Y:S01]  /*9570*/  F2FP.BF16.F32.PACK_AB R58, RZ, R58 ;  /* 0x0000003aff3a723e */ /* 0x000fe200000010ff */
[-C--:B------:R-:W-:Y:S01]  /*9580*/  FMUL R69, R69, R154.reuse ;  /* 0x0000009a45457220 */ /* 0x080fe20000400000 */
        /* <DEDUP_REMOVED lines=18> */
[--C-:B------:R-:W-:Y:S01]  /*96b0*/  @P0 IMAD.MOV.U32 R7, RZ, RZ, R13.reuse ;  /* 0x000000ffff070224 */ /* 0x100fe200078e000d */
[----:B------:R-:W-:Y:S01]  /*96c0*/  @P0 MOV R6, R12 ;  /* 0x0000000c00060202 */ /* 0x000fe20000000f00 */
[-C--:B------:R-:W-:Y:S01]  /*96d0*/  FMUL R74, R74, R154.reuse ;  /* 0x0000009a4a4a7220 */ /* 0x080fe20000400000 */
[----:B------:R-:W-:Y:S01]  /*96e0*/  F2FP.BF16.F32.PACK_AB R63, RZ, R63 ;  /* 0x0000003fff3f723e */ /* 0x000fe200000010ff */
[----:B------:R-:W-:Y:S01]  /*96f0*/  FMUL R75, R75, R154 ;  /* 0x0000009a4b4b7220 */ /* 0x000fe20000400000 */
[----:B------:R-:W-:Y:S01]  /*9700*/  F2FP.BF16.F32.PACK_AB R64, RZ, R64 ;  /* 0x00000040ff40723e */ /* 0x000fe200000010ff */
[----:B------:R0:W-:Y:S01]  /*9710*/  @P0 STG.E.U16 desc[UR36][R6.64+0x20], R34 ;  /* 0x0000202206000986 */ /* 0x0001e2000c101524 */
        /* <DEDUP_REMOVED lines=9> */
[----:B------:R-:W-:Y:S01]  /*97b0*/  FMUL R80, R80, R154 ;  /* 0x0000009a50507220 */ /* 0x000fe20000400000 */
[----:B------:R-:W-:Y:S01]  /*97c0*/  F2FP.BF16.F32.PACK_AB R69, RZ, R69 ;  /* 0x00000045ff45723e */ /* 0x000fe200000010ff */
[--C-:B0-----:R-:W-:Y:S01]  /*97d0*/  @P3 IMAD.MOV.U32 R6, RZ, RZ, R12.reuse ;  /* 0x000000ffff063224 */ /* 0x101fe200078e000c */
[----:B------:R-:W-:Y:S01]  /*97e0*/  F2FP.BF16.F32.PACK_AB R70, RZ, R70 ;  /* 0x00000046ff46723e */ /* 0x000fe200000010ff */
[--C-:B------:R-:W-:Y:S01]  /*97f0*/  @P3 IMAD.MOV.U32 R7, RZ, RZ, R13.reuse ;  /* 0x000000ffff073224 */ /* 0x100fe200078e000d */
[----:B------:R-:W-:Y:S01]  /*9800*/  F2FP.BF16.F32.PACK_AB R71, RZ, R71 ;  /* 0x00000047ff47723e */ /* 0x000fe200000010ff */
[----:B------:R-:W-:Y:S01]  /*9810*/  FMUL R81, R81, R154 ;  /* 0x0000009a51517220 */ /* 0x000fe20000400000 */
[----:B------:R-:W-:Y:S01]  /*9820*/  F2FP.BF16.F32.PACK_AB R72, RZ, R72 ;  /* 0x00000048ff48723e */ /* 0x000fe200000010ff */
[-C--:B------:R-:W-:Y:S01]  /*9830*/  FMUL R82, R82, R154.reuse ;  /* 0x0000009a52527220 */ /* 0x080fe20000400000 */
[----:B------:R0:W-:Y:S01]  /*9840*/  @P3 STG.E.U16 desc[UR36][R6.64+0x22], R35 ;  /* 0x0000222306003986 */ /* 0x0001e2000c101524 */
        /* <DEDUP_REMOVED lines=11> */
[----:B0-----:R-:W-:Y:S01]  /*9900*/  @P0 IMAD.MOV.U32 R6, RZ, RZ, R12 ;  /* 0x000000ffff060224 */ /* 0x001fe200078e000c */
[----:B------:R-:W-:Y:S01]  /*9910*/  F2FP.BF16.F32.PACK_AB R76, RZ, R76 ;  /* 0x0000004cff4c723e */ /* 0x000fe200000010ff */
[----:B------:R-:W-:Y:S01]  /*9920*/  @P0 IMAD.MOV.U32 R7, RZ, RZ, R13 ;  /* 0x000000ffff070224 */ /* 0x000fe200078e000d */
[----:B------:R-:W-:Y:S01]  /*9930*/  F2FP.BF16.F32.PACK_AB R77, RZ, R77 ;  /* 0x0000004dff4d723e */ /* 0x000fe200000010ff */
[----:B------:R-:W-:Y:S01]  /*9940*/  FMUL R86, R86, R154 ;  /* 0x0000009a56567220 */ /* 0x000fe20000400000 */
[----:B------:R-:W-:Y:S01]  /*9950*/  F2FP.BF16.F32.PACK_AB R78, RZ, R78 ;  /* 0x0000004eff4e723e */ /* 0x000fe200000010ff */
[----:B------:R-:W-:Y:S01]  /*9960*/  FMUL R87, R87, R154 ;  /* 0x0000009a57577220 */ /* 0x000fe20000400000 */
[----:B------:R0:W-:Y:S01]  /*9970*/  @P0 STG.E.U16 desc[UR36][R6.64+0x30], R38 ;  /* 0x0000302606000986 */ /* 0x0001e2000c101524 */
[----:B------:R-:W-:-:S02]  /*9980*/  ISETP.GT.AND P0, PT, R0, 0x20, P2 ;  /* 0x000000200000780c */ /* 0x000fc40001704270 */
[----:B------:R-:W-:Y:S02]  /*9990*/  F2FP.BF16.F32.PACK_AB R79, RZ, R79 ;  /* 0x0000004fff4f723e */ /* 0x000fe400000010ff */
[----:B------:R-:W-:Y:S02]  /*99a0*/  F2FP.BF16.F32.PACK_AB R80, RZ, R80 ;  /* 0x00000050ff50723e */ /* 0x000fe400000010ff */
[----:B------:R-:W-:Y:S02]  /*99b0*/  F2FP.BF16.F32.PACK_AB R81, RZ, R81 ;  /* 0x00000051ff51723e */ /* 0x000fe400000010ff */
[----:B------:R-:W-:Y:S02]  /*99c0*/  F2FP.BF16.F32.PACK_AB R82, RZ, R82 ;  /* 0x00000052ff52723e */ /* 0x000fe400000010ff */
[----:B------:R-:W-:Y:S01]  /*99d0*/  F2FP.BF16.F32.PACK_AB R83, RZ, R83 ;  /* 0x00000053ff53723e */ /* 0x000fe200000010ff */
[----:B0-----:R-:W-:Y:S01]  /*99e0*/  @P3 IMAD.MOV.U32 R6, RZ, RZ, R12 ;  /* 0x000000ffff063224 */ /* 0x001fe200078e000c */
[----:B------:R-:W-:Y:S01]  /*99f0*/  F2FP.BF16.F32.PACK_AB R84, RZ, R84 ;  /* 0x00000054ff54723e */ /* 0x000fe200000010ff */
[----:B------:R-:W-:Y:S01]  /*9a00*/  @P3 IMAD.MOV.U32 R7, RZ, RZ, R13 ;  /* 0x000000ffff073224 */ /* 0x000fe200078e000d */
[----:B------:R-:W-:-:S02]  /*9a10*/  F2FP.BF16.F32.PACK_AB R85, RZ, R85 ;  /* 0x00000055ff55723e */ /* 0x000fc400000010ff */
[----:B------:R-:W-:Y:S02]  /*9a20*/  F2FP.BF16.F32.PACK_AB R86, RZ, R86 ;  /* 0x00000056ff56723e */ /* 0x000fe400000010ff */
[----:B------:R0:W-:Y:S01]  /*9a30*/  @P3 STG.E.U16 desc[UR36][R6.64+0x32], R39 ;  /* 0x0000322706003986 */ /* 0x0001e2000c101524 */
[C---:B------:R-:W-:Y:S02]  /*9a40*/  ISETP.GT.AND P3, PT, R0.reuse, 0x21, P2 ;  /* 0x000000210000780c */ /* 0x040fe40001764270 */
[----:B------:R-:W-:Y:S01]  /*9a50*/  F2FP.BF16.F32.PACK_AB R87, RZ, R87 ;  /* 0x00000057ff57723e */ /* 0x000fe200000010ff */
[----:B------:R-:W-:Y:S01]  /*9a60*/  @P4 STG.E.U16 desc[UR36][R4.64+0x40], R40 ;  /* 0x0000402804004986 */ /* 0x000fe2000c101524 */
[----:B------:R-:W-:-:S03]  /*9a70*/  ISETP.GT.AND P4, PT, R0, 0x28, P1 ;  /* 0x000000280000780c */ /* 0x000fc60000f84270 */
[----:B------:R-:W-:Y:S01]  /*9a80*/  @P5 STG.E.U16 desc[UR36][R4.64+0x42], R41 ;  /* 0x0000422904005986 */ /* 0x000fe2000c101524 */
[----:B------:R-:W-:Y:S01]  /*9a90*/  ISETP.GT.AND P5, PT, R0, 0x29, P1 ;  /* 0x000000290000780c */ /* 0x000fe20000fa4270 */
[----:B0-----:R-:W-:Y:S02]  /*9aa0*/  @P0 IMAD.MOV.U32 R6, RZ, RZ, R12 ;  /* 0x000000ffff060224 */ /* 0x001fe400078e000c */
[----:B------:R-:W-:-:S05]  /*9ab0*/  @P0 IMAD.MOV.U32 R7, RZ, RZ, R13 ;  /* 0x000000ffff070224 */ /* 0x000fca00078e000d */
[----:B------:R0:W-:Y:S01]  /*9ac0*/  @P0 STG.E.U16 desc[UR36][R6.64+0x40], R42 ;  /* 0x0000402a06000986 */ /* 0x0001e2000c101524 */
[----:B------:R-:W-:Y:S01]  /*9ad0*/  ISETP.GT.AND P0, PT, R0, 0x28, P2 ;  /* 0x000000280000780c */ /* 0x000fe20001704270 */
[----:B0-----:R-:W-:Y:S01]  /*9ae0*/  @P3 IMAD.MOV.U32 R6, RZ, RZ, R12 ;  /* 0x000000ffff063224 */ /* 0x001fe200078e000c */
[----:B------:R-:W-:-:S05]  /*9af0*/  @P3 MOV R7, R13 ;  /* 0x0000000d00073202 */ /* 0x000fca0000000f00 */
[----:B------:R0:W-:Y:S01]  /*9b00*/  @P3 STG.E.U16 desc[UR36][R6.64+0x42], R43 ;  /* 0x0000422b06003986 */ /* 0x0001e2000c101524 */
[----:B------:R-:W-:-:S03]  /*9b10*/  ISETP.GT.AND P3, PT, R0, 0x29, P2 ;  /* 0x000000290000780c */ /* 0x000fc60001764270 */
        /* <DEDUP_REMOVED lines=8> */
[----:B0-----:R-:W-:Y:S02]  /*9ba0*/  @P3 IMAD.MOV.U32 R6, RZ, RZ, R12 ;  /* 0x000000ffff063224 */ /* 0x001fe400078e000c */
[----:B------:R-:W-:-:S05]  /*9bb0*/  @P3 IMAD.MOV.U32 R7, RZ, RZ, R13 ;  /* 0x000000ffff073224 */ /* 0x000fca00078e000d */
        /* <DEDUP_REMOVED lines=21> */
[----:B------:R-:W-:Y:S02]  /*9d10*/  ISETP.GT.AND P0, PT, R0, 0x40, P2 ;  /* 0x000000400000780c */ /* 0x000fe40001704270 */
[----:B0-----:R-:W-:Y:S01]  /*9d20*/  @P3 MOV R6, R12 ;  /* 0x0000000c00063202 */ /* 0x001fe20000000f00 */
        /* <DEDUP_REMOVED lines=31> */
[----:B0-----:R-:W-:Y:S01]  /*9f20*/  @P0 IMAD.MOV.U32 R6, RZ, RZ, R12 ;  /* 0x000000ffff060224 */ /* 0x001fe200078e000c */
[----:B------:R-:W-:-:S05]  /*9f30*/  @P0 MOV R7, R13 ;  /* 0x0000000d00070202 */ /* 0x000fca0000000f00 */
        /* <DEDUP_REMOVED lines=33> */
[----:B------:R-:W-:Y:S02]  /*a150*/  ISETP.GT.AND P5, PT, R0, 0x71, P1 ;  /* 0x000000710000780c */ /* 0x000fe40000fa4270 */
[----:B0-----:R-:W-:Y:S01]  /*a160*/  @P0 MOV R6, R12 ;  /* 0x0000000c00060202 */ /* 0x001fe20000000f00 */
[----:B------:R-:W-:-:S05]  /*a170*/  @P0 IMAD.MOV.U32 R7, RZ, RZ, R13 ;  /* 0x000000ffff070224 */ /* 0x000fca00078e000d */
[----:B------:R0:W-:Y:S01]  /*a180*/  @P0 STG.E.U16 desc[UR36][R6.64+0xd0], R78 ;  /* 0x0000d04e06000986 */ /* 0x0001e2000c101524 */
[----:B------:R-:W-:Y:S01]  /*a190*/  ISETP.GT.AND P0, PT, R0, 0x70, P2 ;  /* 0x000000700000780c */ /* 0x000fe20001704270 */
[----:B0-----:R-:W-:Y:S02]  /*a1a0*/  @P3 IMAD.MOV.U32 R6, RZ, RZ, R12 ;  /* 0x000000ffff063224 */ /* 0x001fe400078e000c */
[----:B------:R-:W-:-:S05]  /*a1b0*/  @P3 IMAD.MOV.U32 R7, RZ, RZ, R13 ;  /* 0x000000ffff073224 */ /* 0x000fca00078e000d */
[----:B------:R0:W-:Y:S01]  /*a1c0*/  @P3 STG.E.U16 desc[UR36][R6.64+0xd2], R79 ;  /* 0x0000d24f06003986 */ /* 0x0001e2000c101524 */
[C---:B------:R-:W-:Y:S02]  /*a1d0*/  ISETP.GT.AND P3, PT, R0.reuse, 0x78, P1 ;  /* 0x000000780000780c */ /* 0x040fe40000f64270 */
[C---:B------:R-:W-:Y:S01]  /*a1e0*/  ISETP.GT.AND P1, PT, R0.reuse, 0x79, P1 ;  /* 0x000000790000780c */ /* 0x040fe20000f24270 */
[----:B------:R-:W-:Y:S01]  /*a1f0*/  @P4 STG.E.U16 desc[UR36][R4.64+0xe0], R80 ;  /* 0x0000e05004004986 */ /* 0x000fe2000c101524 */
[----:B------:R-:W-:-:S03]  /*a200*/  ISETP.GT.AND P4, PT, R0, 0x71, P2 ;  /* 0x000000710000780c */ /* 0x000fc60001784270 */
[----:B------:R-:W-:Y:S01]  /*a210*/  @P5 STG.E.U16 desc[UR36][R4.64+0xe2], R81 ;  /* 0x0000e25104005986 */ /* 0x000fe2000c101524 */
[C---:B------:R-:W-:Y:S02]  /*a220*/  ISETP.GT.AND P5, PT, R0.reuse, 0x78, P2 ;  /* 0x000000780000780c */ /* 0x040fe400017a4270 */
[----:B------:R-:W-:Y:S01]  /*a230*/  ISETP.GT.AND P2, PT, R0, 0x79, P2 ;  /* 0x000000790000780c */ /* 0x000fe20001744270 */
[----:B0-----:R-:W-:Y:S02]  /*a240*/  @P0 IMAD.MOV.U32 R6, RZ, RZ, R12 ;  /* 0x000000ffff060224 */ /* 0x001fe400078e000c */
[----:B------:R-:W-:-:S05]  /*a250*/  @P0 IMAD.MOV.U32 R7, RZ, RZ, R13 ;  /* 0x000000ffff070224 */ /* 0x000fca00078e000d */
[----:B------:R0:W-:Y:S02]  /*a260*/  @P0 STG.E.U16 desc[UR36][R6.64+0xe0], R82 ;  /* 0x0000e05206000986 */ /* 0x0001e4000c101524 */
[----:B0-----:R-:W-:Y:S02]  /*a270*/  @P4 IMAD.MOV.U32 R6, RZ, RZ, R12 ;  /* 0x000000ffff064224 */ /* 0x001fe400078e000c */
[----:B------:R-:W-:-:S05]  /*a280*/  @P4 IMAD.MOV.U32 R7, RZ, RZ, R13 ;  /* 0x000000ffff074224 */ /* 0x000fca00078e000d */
[----:B------:R-:W-:Y:S04]  /*a290*/  @P4 STG.E.U16 desc[UR36][R6.64+0xe2], R83 ;  /* 0x0000e25306004986 */ /* 0x000fe8000c101524 */
[----:B------:R-:W-:Y:S04]  /*a2a0*/  @P3 STG.E.U16 desc[UR36][R4.64+0xf0], R84 ;  /* 0x0000f05404003986 */ /* 0x000fe8000c101524 */
[----:B------:R0:W-:Y:S02]  /*a2b0*/  @P1 STG.E.U16 desc[UR36][R4.64+0xf2], R85 ;  /* 0x0000f25504001986 */ /* 0x0001e4000c101524 */
[----:B0-----:R-:W-:-:S02]  /*a2c0*/  @P5 IMAD.MOV.U32 R4, RZ, RZ, R12 ;  /* 0x000000ffff045224 */ /* 0x001fc400078e000c */
[----:B------:R-:W-:-:S05]  /*a2d0*/  @P5 IMAD.MOV.U32 R5, RZ, RZ, R13 ;  /* 0x000000ffff055224 */ /* 0x000fca00078e000d */
[----:B------:R0:W-:Y:S04]  /*a2e0*/  @P5 STG.E.U16 desc[UR36][R4.64+0xf0], R86 ;  /* 0x0000f05604005986 */ /* 0x0001e8000c101524 */
[----:B------:R0:W-:Y:S02]  /*a2f0*/  @P2 STG.E.U16 desc[UR36][R12.64+0xf2], R87 ;  /* 0x0000f2570c002986 */ /* 0x0001e4000c101524 */
.L_x_281:
[----:B------:R-:W-:Y:S05]  /*a300*/  BSYNC B0 ;  /* 0x0000000000007941 */ /* 0x000fea0003800000 */
.L_x_29:
[----:B------:R-:W-:Y:S01]  /*a310*/  ULDC UR4, c[0x0][0xc] ;  /* 0x0000030000047ab9 */ /* 0x000fe20000000800 */
[----:B------:R-:W-:Y:S01]  /*a320*/  ULDC UR5, c[0x0][0x10] ;  /* 0x0000040000057ab9 */ /* 0x000fe20000000800 */
[----:B0-----:R-:W0:Y:S01]  /*a330*/  LDC R3, c[0x0][0x14] ;  /* 0x00000500ff037b82 */ /* 0x001e220000000800 */
[----:B------:R-:W-:Y:S01]  /*a340*/  UIMAD.WIDE.U32 UR4, UR4, UR5, URZ ;  /* 0x00000005040472a5 */ /* 0x000fe2000f8e003f */
[----:B------:R-:W-:Y:S01]  /*a350*/  PRMT R0, RZ, 0x7610, R0 ;  /* 0x00007610ff007816 */ /* 0x000fe20000000000 */
[----:B------:R-:W-:Y:S01]  /*a360*/  IMAD.MOV.U32 R23, RZ, RZ, -0x1 ;  /* 0xffffffffff177424 */ /* 0x000fe200078e00ff */
[----:B------:R-:W-:-:S03]  /*a370*/  MOV R153, 0xffffffff ;  /* 0xffffffff00997802 */ /* 0x000fc60000000f00 */
[----:B0-----:R-:W-:-:S04]  /*a380*/  IMAD.WIDE.U32 R16, R3, UR4, R16 ;  /* 0x0000000403107c25 */ /* 0x001fc8000f8e0010 */
[----:B------:R-:W-:Y:S01]  /*a390*/  IMAD R3, R3, UR5, RZ ;  /* 0x0000000503037c24 */ /* 0x000fe2000f8e02ff */
[----:B------:R-:W-:Y:S02]  /*a3a0*/  ULDC.64 UR4, c[0x0][0x650] ;  /* 0x0001940000047ab9 */ /* 0x000fe40000000a00 */
[----:B------:R-:W-:Y:S01]  /*a3b0*/  ISETP.GE.U32.AND P0, PT, R16, UR4, PT ;  /* 0x0000000410007c0c */ /* 0x000fe2000bf06070 */
[----:B------:R-:W-:-:S05]  /*a3c0*/  IMAD.IADD R17, R17, 0x1, R3 ;  /* 0x0000000111117824 */ /* 0x000fca00078e0203 */
[----:B------:R-:W-:-:S13]  /*a3d0*/  ISETP.GE.U32.AND.EX P0, PT, R17, UR5, PT, P0 ;  /* 0x0000000511007c0c */ /* 0x000fda000bf06100 */
[----:B------:R-:W-:Y:S05]  /*a3e0*/  @P0 BRA `(.L_x_282) ;  /* 0x0000000400640947 */ /* 0x000fea0003800000 */
[----:B------:R-:W0:Y:S01]  /*a3f0*/  S2R R12, SR_CTAID.X ;  /* 0x00000000000c7919 */ /* 0x000e220000002500 */
[----:B-12---:R-:W1:Y:S01]  /*a400*/  LDC.64 R10, c[0x0][0x628] ;  /* 0x00018a00ff0a7b82 */ /* 0x006e620000000a00 */
[----:B------:R-:W-:Y:S01]  /*a410*/  ULDC UR4, c[0x0][0x150] ;  /* 0x0000540000047ab9 */ /* 0x000fe20000000800 */
[----:B------:R-:W-:Y:S01]  /*a420*/  IMAD.MOV.U32 R8, RZ, RZ, R16 ;  /* 0x000000ffff087224 */ /* 0x000fe200078e0010 */
[----:B------:R-:W2:Y:S01]  /*a430*/  S2R R24, SR_CTAID.Y ;  /* 0x0000000000187919 */ /* 0x000ea20000002600 */
[----:B------:R-:W-:-:S04]  /*a440*/  IMAD.MOV.U32 R9, RZ, RZ, R17 ;  /* 0x000000ffff097224 */ /* 0x000fc800078e0011 */
[----:B------:R-:W2:Y:S08]  /*a450*/  LDC R21, c[0x0][0x144] ;  /* 0x00005100ff157b82 */ /* 0x000eb00000000800 */
[----:B------:R-:W2:Y:S08]  /*a460*/  LDC R0, c[0x0][0x630] ;  /* 0x00018c00ff007b82 */ /* 0x000eb00000000800 */
[----:B------:R-:W2:Y:S01]  /*a470*/  LDC.64 R14, c[0x0][0x620] ;  /* 0x00018800ff0e7b82 */ /* 0x000ea20000000a00 */
[----:B-1----:R-:W-:-:S04]  /*a480*/  ISETP.NE.U32.AND P0, PT, R10, RZ, PT ;  /* 0x000000ff0a00720c */ /* 0x002fc80003f05070 */
[----:B------:R-:W-:Y:S02]  /*a490*/  ISETP.NE.AND.EX P0, PT, R11, RZ, PT, P0 ;  /* 0x000000ff0b00720c */ /* 0x000fe40003f05300 */
[----:B0-----:R-:W-:-:S05]  /*a4a0*/  I2FP.F32.U32 R3, R12 ;  /* 0x0000000c00037245 */ /* 0x001fca0000201000 */
[----:B------:R-:W-:-:S04]  /*a4b0*/  FMUL R3, R3, UR4 ;  /* 0x0000000403037c20 */ /* 0x000fc80008400000 */
[----:B------:R0:W1:Y:S02]  /*a4c0*/  F2I.U32.TRUNC.NTZ R20, R3 ;  /* 0x0000000300147305 */ /* 0x000064000020f000 */
[----:B------:R-:W-:Y:S05]  /*a4d0*/  @!P0 BRA `(.L_x_283) ;  /* 0x0000000000288947 */ /* 0x000fea0003800000 */
[----:B0-----:R-:W0:Y:S02]  /*a4e0*/  LDC R3, c[0x0][0x634] ;  /* 0x00018d00ff037b82 */ /* 0x001e240000000800 */
        /* <DEDUP_REMOVED lines=9> */
.L_x_283:
[----:B------:R-:W3:Y:S01]  /*a580*/  LDC.64 R28, c[0x0][0x640] ;  /* 0x00019000ff1c7b82 */ /* 0x000ee20000000a00 */
[-CC-:B--2---:R-:W-:Y:S01]  /*a590*/  SHF.R.U64 R23, R8, R0.reuse, R9.reuse ;  /* 0x0000000008177219 */ /* 0x184fe20000001209 */
[----:B-1----:R-:W-:Y:S01]  /*a5a0*/  IMAD.MOV R20, RZ, RZ, -R20 ;  /* 0x000000ffff147224 */ /* 0x002fe200078e0a14 */
[----:B------:R-:W-:Y:S01]  /*a5b0*/  SHF.R.U32.HI R0, RZ, R0, R9 ;  /* 0x00000000ff007219 */ /* 0x000fe20000011609 */
[----:B------:R-:W-:Y:S01]  /*a5c0*/  ULDC UR4, c[0x0][0x154] ;  /* 0x0000550000047ab9 */ /* 0x000fe20000000800 */
[----:B0-----:R-:W-:Y:S01]  /*a5d0*/  IADD3 R3, P0, RZ, -R23, RZ ;  /* 0x80000017ff037210 */ /* 0x001fe20007f1e0ff */
[----:B------:R-:W-:Y:S01]  /*a5e0*/  IMAD R21, R21, R20, R12 ;  /* 0x0000001415157224 */ /* 0x000fe200078e020c */
[----:B------:R-:W-:Y:S01]  /*a5f0*/  MOV R7, 0x1 ;  /* 0x0000000100077802 */ /* 0x000fe20000000f00 */
[----:B------:R-:W0:Y:S02]  /*a600*/  LDC R6, c[0x0][0x618] ;  /* 0x00018600ff067b82 */ /* 0x000e240000000800 */
[----:B------:R-:W-:-:S04]  /*a610*/  IMAD.X R5, RZ, RZ, ~R0, P0 ;  /* 0x000000ffff057224 */ /* 0x000fc800000e0e00 */
[-C--:B------:R-:W-:Y:S02]  /*a620*/  IMAD R0, R5, R14.reuse, RZ ;  /* 0x0000000e05007224 */ /* 0x080fe400078e02ff */
[----:B------:R-:W1:Y:S01]  /*a630*/  LDC R8, c[0x0][0x608] ;  /* 0x00018200ff087b82 */ /* 0x000e620000000800 */
[----:B------:R-:W-:-:S04]  /*a640*/  IMAD.WIDE.U32 R4, R3, R14, R16 ;  /* 0x0000000e03047225 */ /* 0x000fc800078e0010 */
[----:B------:R-:W-:Y:S01]  /*a650*/  IMAD R3, R3, R15, R0 ;  /* 0x0000000f03037224 */ /* 0x000fe200078e0200 */
[----:B------:R-:W-:Y:S02]  /*a660*/  I2FP.F32.U32 R0, R24 ;  /* 0x0000001800007245 */ /* 0x000fe40000201000 */
[----:B------:R-:W2:Y:S01]  /*a670*/  LDC R26, c[0x0][0x658] ;  /* 0x00019600ff1a7b82 */ /* 0x000ea20000000800 */
[----:B------:R-:W-:Y:S01]  /*a680*/  IMAD.IADD R3, R5, 0x1, R3 ;  /* 0x0000000105037824 */ /* 0x000fe200078e0203 */
[----:B---3--:R-:W-:Y:S01]  /*a690*/  ISETP.NE.U32.AND P0, PT, R28, RZ, PT ;  /* 0x000000ff1c00720c */ /* 0x008fe20003f05070 */
[----:B------:R-:W-:Y:S01]  /*a6a0*/  FMUL R0, R0, UR4 ;  /* 0x0000000400007c20 */ /* 0x000fe20008400000 */
[----:B------:R-:W-:Y:S02]  /*a6b0*/  IMAD.MOV.U32 R5, RZ, RZ, -0x1 ;  /* 0xffffffffff057424 */ /* 0x000fe400078e00ff */
[----:B------:R-:W-:Y:S01]  /*a6c0*/  ISETP.NE.AND.EX P0, PT, R29, RZ, PT, P0 ;  /* 0x000000ff1d00720c */ /* 0x000fe20003f05300 */
[----:B------:R3:W2:Y:S01]  /*a6d0*/  F2I.U32.TRUNC.NTZ R13, R0 ;  /* 0x00000000000d7305 */ /* 0x0006a2000020f000 */
[----:B------:R-:W3:Y:S01]  /*a6e0*/  LDC R15, c[0x0][0x148] ;  /* 0x00005200ff0f7b82 */ /* 0x000ee20000000800 */
[----:B0-----:R-:W-:-:S02]  /*a6f0*/  SHF.R.U64 R12, R4, R6, R3 ;  /* 0x00000006040c7219 */ /* 0x001fc40000001203 */
[----:B------:R-:W-:-:S05]  /*a700*/  SHF.R.U32.HI R3, RZ, R6, R3 ;  /* 0x00000006ff037219 */ /* 0x000fca0000011603 */
[----:B------:R-:W0:Y:S01]  /*a710*/  LDC R20, c[0x0][0x600] ;  /* 0x00018000ff147b82 */ /* 0x000e220000000800 */
[-CC-:B-1----:R-:W-:Y:S02]  /*a720*/  SHF.R.U64 R10, R12, R8.reuse, R3.reuse ;  /* 0x000000080c0a7219 */ /* 0x182fe40000001203 */
[----:B------:R-:W-:-:S05]  /*a730*/  SHF.R.U32.HI R3, RZ, R8, R3 ;  /* 0x00000008ff037219 */ /* 0x000fca0000011603 */
[----:B------:R-:W1:Y:S01]  /*a740*/  LDC R27, c[0x0][0x648] ;  /* 0x00019200ff1b7b82 */ /* 0x000e620000000800 */
[-C--:B--2---:R-:W-:Y:S02]  /*a750*/  SHF.L.U32 R4, R5, R26.reuse, RZ ;  /* 0x0000001a05047219 */ /* 0x084fe400000006ff */
[--C-:B------:R-:W-:Y:S02]  /*a760*/  SHF.R.U64 R14, R10, R26, R3.reuse ;  /* 0x0000001a0a0e7219 */ /* 0x100fe40000001203 */
[----:B------:R-:W-:Y:S02]  /*a770*/  LOP3.LUT R25, RZ, R4, RZ, 0x33, !PT ;  /* 0x00000004ff197212 */ /* 0x000fe400078e33ff */
[-C--:B------:R-:W-:Y:S01]  /*a780*/  SHF.R.U32.HI R5, RZ, R26.reuse, R3 ;  /* 0x0000001aff057219 */ /* 0x080fe20000011603 */
[----:B------:R-:W2:Y:S01]  /*a790*/  LDC R30, c[0x0][0x638] ;  /* 0x00018e00ff1e7b82 */ /* 0x000ea20000000800 */
[----:B------:R-:W-:Y:S01]  /*a7a0*/  SHF.L.U32 R152, R7, R26, RZ ;  /* 0x0000001a07987219 */ /* 0x000fe200000006ff */
[----:B------:R-:W-:-:S06]  /*a7b0*/  IMAD.MOV.U32 R4, RZ, RZ, R14 ;  /* 0x000000ffff047224 */ /* 0x000fcc00078e000e */
[----:B------:R-:W0:Y:S01]  /*a7c0*/  LDC R31, c[0x0][0x610] ;  /* 0x00018400ff1f7b82 */ /* 0x000e220000000800 */
[----:B------:R-:W-:Y:S05]  /*a7d0*/  @!P0 BRA `(.L_x_284) ;  /* 0x0000000000288947 */ /* 0x000fea0003800000 */
[----:B------:R-:W4:Y:S02]  /*a7e0*/  LDC R3, c[0x0][0x64c] ;  /* 0x00019300ff037b82 */ /* 0x000f240000000800 */
[----:B----4-:R-:W-:-:S05]  /*a7f0*/  IADD3 R3, P0, R14, R3, RZ ;  /* 0x000000030e037210 */ /* 0x010fca0007f1e0ff */
        /* <DEDUP_REMOVED lines=8> */
.L_x_284:
[----:B------:R-:W-:Y:S01]  /*a880*/  ISETP.NE.AND P0, PT, R2, 0x1, PT ;  /* 0x000000010200780c */ /* 0x000fe20003f05270 */
[----:B0-----:R-:W-:Y:S01]  /*a890*/  VIADD R7, R20, 0xffffffff ;  /* 0xffffffff14077836 */ /* 0x001fe20000000000 */
[----:B-1-3--:R-:W-:Y:S01]  /*a8a0*/  SHF.R.U64 R0, R4, R27, R5 ;  /* 0x0000001b04007219 */ /* 0x00afe20000001205 */
[----:B------:R-:W-:Y:S01]  /*a8b0*/  IMAD.MOV R13, RZ, RZ, -R13 ;  /* 0x000000ffff0d7224 */ /* 0x000fe200078e0a0d */
[----:B------:R-:W-:Y:S01]  /*a8c0*/  LOP3.LUT R5, R10, R25, RZ, 0xc0, !PT ;  /* 0x000000190a057212 */ /* 0x000fe200078ec0ff */
[----:B------:R-:W-:Y:S02]  /*a8d0*/  IMAD.MOV.U32 R4, RZ, RZ, 0x1 ;  /* 0x00000001ff047424 */ /* 0x000fe400078e00ff */
[----:B------:R-:W-:Y:S02]  /*a8e0*/  IMAD.MOV R3, RZ, RZ, -R0 ;  /* 0x000000ffff037224 */ /* 0x000fe400078e0a00 */
[----:B------:R-:W-:Y:S01]  /*a8f0*/  IMAD R152, R152, R0, R5 ;  /* 0x0000000098987224 */ /* 0x000fe200078e0205 */
[----:B------:R-:W-:Y:S01]  /*a900*/  LOP3.LUT R5, R12, R7, RZ, 0xc0, !PT ;  /* 0x000000070c057212 */ /* 0x000fe200078ec0ff */
[----:B--2---:R-:W-:-:S02]  /*a910*/  IMAD R0, R3, R30, R14 ;  /* 0x0000001e03007224 */ /* 0x004fc400078e020e */
[----:B------:R-:W-:Y:S02]  /*a920*/  @P0 IMAD R21, R15, R13, R24 ;  /* 0x0000000d0f150224 */ /* 0x000fe400078e0218 */
[----:B------:R-:W-:Y:S01]  /*a930*/  IMAD R3, R0, R20, R5 ;  /* 0x0000001400037224 */ /* 0x000fe200078e0205 */
[----:B------:R-:W-:Y:S01]  /*a940*/  PRMT R0, R4, 0x7610, R0 ;  /* 0x0000761004007816 */ /* 0x000fe20000000000 */
[----:B------:R-:W-:-:S05]  /*a950*/  IMAD R152, R152, R31, R21 ;  /* 0x0000001f98987224 */ /* 0x000fca00078e0215 */
[----:B------:R-:W-:Y:S02]  /*a960*/  SEL R153, R3, R152, !P0 ;  /* 0x0000009803997207 */ /* 0x000fe40004000000 */
[----:B------:R-:W-:-:S07]  /*a970*/  SEL R152, R152, R3, !P0 ;  /* 0x0000000398987207 */ /* 0x000fce0004000000 */
.L_x_282:
[----:B------:R-:W-:-:S13]  /*a980*/  LOP3.LUT P0, RZ, R0, 0xff, RZ, 0xc0, !PT ;  /* 0x000000ff00ff7812 */ /* 0x000fda000780c0ff */
[----:B------:R-:W-:Y:S05]  /*a990*/  @P0 BRA `(.L_x_285) ;  /* 0xffffff6400980947 */ /* 0x000fea000383ffff */
[----:B------:R-:W-:Y:S05]  /*a9a0*/  EXIT ;  /* 0x000000000000794d */ /* 0x000fea0003800000 */
.L_x_4:
[----:B0-----:R-:W-:Y:S01]  /*a9b0*/  ULDC.64 UR4, c[0x0][0x650] ;  /* 0x0001940000047ab9 */ /* 0x001fe20000000a00 */
        /* <DEDUP_REMOVED lines=25> */
.L_x_287:
[--C-:B------:R-:W-:Y:S01]  /*ab50*/  SHF.R.U64 R12, R10, R14, R11.reuse ;  /* 0x0000000e0a0c7219 */ /* 0x100fe2000000120b */
[----:B------:R-:W0:Y:S01]  /*ab60*/  LDC R22, c[0x0][0x618] ;  /* 0x00018600ff167b82 */ /* 0x000e220000000800 */
[----:B------:R-:W-:Y:S01]  /*ab70*/  I2FP.F32.U32 R6, R4 ;  /* 0x0000000400067245 */ /* 0x000fe20000201000 */
[----:B------:R-:W-:Y:S01]  /*ab80*/  ULDC UR4, c[0x0][0x150] ;  /* 0x0000540000047ab9 */ /* 0x000fe20000000800 */
[----:B------:R-:W-:Y:S02]  /*ab90*/  SHF.R.U32.HI R5, RZ, R14, R11 ;  /* 0x0000000eff057219 */ /* 0x000fe4000001160b */
[----:B------:R-:W-:Y:S01]  /*aba0*/  IADD3 R9, P0, RZ, -R12, RZ ;  /* 0x8000000cff097210 */ /* 0x000fe20007f1e0ff */
[----:B------:R-:W-:Y:S01]  /*abb0*/  FMUL R11, R6, UR4 ;  /* 0x00000004060b7c20 */ /* 0x000fe20008400000 */
[----:B------:R-:W-:Y:S01]  /*abc0*/  ULDC UR4, c[0x0][0x154] ;  /* 0x0000550000047ab9 */ /* 0x000fe20000000800 */
[----:B------:R-:W1:Y:S02]  /*abd0*/  LDC.64 R24, c[0x0][0x640] ;  /* 0x00019000ff187b82 */ /* 0x000e640000000a00 */
[----:B------:R-:W-:-:S02]  /*abe0*/  IMAD.X R5, RZ, RZ, ~R5, P0 ;  /* 0x000000ffff057224 */ /* 0x000fc400000e0e05 */
[----:B------:R-:W2:Y:S01]  /*abf0*/  F2I.U32.TRUNC.NTZ R11, R11 ;  /* 0x0000000b000b7305 */ /* 0x000ea2000020f000 */
[----:B------:R-:W-:-:S03]  /*ac00*/  IMAD.WIDE.U32 R6, R9, R20, R16 ;  /* 0x0000001409067225 */ /* 0x000fc600078e0010 */
[----:B------:R-:W3:Y:S01]  /*ac10*/  LDC R13, c[0x0][0x144] ;  /* 0x00005100ff0d7b82 */ /* 0x000ee20000000800 */
[----:B------:R-:W-:-:S04]  /*ac20*/  IMAD R8, R5, R20, RZ ;  /* 0x0000001405087224 */ /* 0x000fc800078e02ff */
[----:B------:R-:W-:Y:S02]  /*ac30*/  IMAD R5, R9, R21, R8 ;  /* 0x0000001509057224 */ /* 0x000fe400078e0208 */
[----:B------:R-:W-:Y:S01]  /*ac40*/  IMAD.MOV.U32 R8, RZ, RZ, -0x1 ;  /* 0xffffffffff087424 */ /* 0x000fe200078e00ff */
[----:B------:R-:W4:Y:S01]  /*ac50*/  LDC R14, c[0x0][0x608] ;  /* 0x00018200ff0e7b82 */ /* 0x000f220000000800 */
[----:B------:R-:W-:Y:S01]  /*ac60*/  IMAD.IADD R5, R7, 0x1, R5 ;  /* 0x0000000107057824 */ /* 0x000fe200078e0205 */
[----:B------:R-:W-:-:S04]  /*ac70*/  I2FP.F32.U32 R7, R3 ;  /* 0x0000000300077245 */ /* 0x000fc80000201000 */
[-C--:B0-----:R-:W-:Y:S01]  /*ac80*/  SHF.R.U64 R10, R6, R22.reuse, R5 ;  /* 0x00000016060a7219 */ /* 0x081fe20000001205 */
[----:B--2---:R-:W-:Y:S01]  /*ac90*/  IMAD.MOV R6, RZ, RZ, -R11 ;  /* 0x000000ffff067224 */ /* 0x004fe200078e0a0b */
[----:B------:R-:W0:Y:S01]  /*aca0*/  LDC R9, c[0x0][0x658] ;  /* 0x00019600ff097b82 */ /* 0x000e220000000800 */
[----:B-1----:R-:W-:Y:S01]  /*acb0*/  ISETP.NE.U32.AND P0, PT, R24, RZ, PT ;  /* 0x000000ff1800720c */ /* 0x002fe20003f05070 */
[----:B------:R-:W-:Y:S01]  /*acc0*/  FMUL R7, R7, UR4 ;  /* 0x0000000407077c20 */ /* 0x000fe20008400000 */
[----:B------:R-:W-:Y:S02]  /*acd0*/  SHF.R.U32.HI R5, RZ, R22, R5 ;  /* 0x00000016ff057219 */ /* 0x000fe40000011605 */
[----:B------:R-:W-:-:S03]  /*ace0*/  ISETP.NE.AND.EX P0, PT, R25, RZ, PT, P0 ;  /* 0x000000ff1900720c */ /* 0x000fc60003f05300 */
[----:B------:R-:W1:Y:S01]  /*acf0*/  LDC R20, c[0x0][0x148] ;  /* 0x00005200ff147b82 */ /* 0x000e620000000800 */
[----:B---3--:R-:W-:Y:S02]  /*ad00*/  IMAD R23, R13, R6, R4 ;  /* 0x000000060d177224 */ /* 0x008fe400078e0204 */
[----:B------:R-:W-:-:S05]  /*ad10*/  IMAD.MOV.U32 R6, RZ, RZ, 0x1 ;  /* 0x00000001ff067424 */ /* 0x000fca00078e00ff */
[----:B------:R-:W2:Y:S01]  /*ad20*/  LDC R21, c[0x0][0x600] ;  /* 0x00018000ff157b82 */ /* 0x000ea20000000800 */
[-CC-:B----4-:R-:W-:Y:S02]  /*ad30*/  SHF.R.U64 R13, R10, R14.reuse, R5.reuse ;  /* 0x0000000e0a0d7219 */ /* 0x190fe40000001205 */
[----:B------:R-:W-:Y:S02]  /*ad40*/  SHF.R.U32.HI R4, RZ, R14, R5 ;  /* 0x0000000eff047219 */ /* 0x000fe40000011605 */
[----:B------:R3:W4:Y:S03]  /*ad50*/  F2I.U32.TRUNC.NTZ R14, R7 ;  /* 0x00000007000e7305 */ /* 0x000726000020f000 */
[----:B------:R-:W1:Y:S01]  /*ad60*/  LDC R26, c[0x0][0x648] ;  /* 0x00019200ff1a7b82 */ /* 0x000e620000000800 */
[-C--:B0-----:R-:W-:Y:S02]  /*ad70*/  SHF.L.U32 R8, R8, R9.reuse, RZ ;  /* 0x0000000908087219 */ /* 0x081fe400000006ff */
[----:B------:R-:W-:-:S02]  /*ad80*/  SHF.R.U64 R15, R13, R9, R4 ;  /* 0x000000090d0f7219 */ /* 0x000fc40000001204 */
[-C--:B------:R-:W-:Y:S02]  /*ad90*/  SHF.R.U32.HI R5, RZ, R9.reuse, R4 ;  /* 0x00000009ff057219 */ /* 0x080fe40000011604 */
[----:B------:R-:W-:Y:S01]  /*ada0*/  SHF.L.U32 R22, R6, R9, RZ ;  /* 0x0000000906167219 */ /* 0x000fe200000006ff */
[----:B------:R-:W0:Y:S01]  /*adb0*/  LDC R27, c[0x0][0x638] ;  /* 0x00018e00ff1b7b82 */ /* 0x000e220000000800 */
[----:B------:R-:W-:Y:S02]  /*adc0*/  LOP3.LUT R28, RZ, R8, RZ, 0x33, !PT ;  /* 0x00000008ff1c7212 */ /* 0x000fe400078e33ff */
        /* <DEDUP_REMOVED lines=13> */
.L_x_288:
[----:B------:R-:W-:Y:S01]  /*aea0*/  ISETP.NE.AND P0, PT, R2, 0x1, PT ;  /* 0x000000010200780c */ /* 0x000fe20003f05270 */
[----:B--2---:R-:W-:Y:S01]  /*aeb0*/  VIADD R7, R21, 0xffffffff ;  /* 0xffffffff15077836 */ /* 0x004fe20000000000 */
[----:B-1----:R-:W-:Y:S01]  /*aec0*/  SHF.R.U64 R5, R4, R26, R5 ;  /* 0x0000001a04057219 */ /* 0x002fe20000001205 */
[----:B------:R-:W-:Y:S01]  /*aed0*/  IMAD.MOV R14, RZ, RZ, -R14 ;  /* 0x000000ffff0e7224 */ /* 0x000fe200078e0a0e */
[----:B------:R-:W-:Y:S01]  /*aee0*/  LOP3.LUT R4, R13, R28, RZ, 0xc0, !PT ;  /* 0x0000001c0d047212 */ /* 0x000fe200078ec0ff */
[----:B------:R-:W-:Y:S01]  /*aef0*/  IMAD.MOV.U32 R8, RZ, RZ, R12 ;  /* 0x000000ffff087224 */ /* 0x000fe200078e000c */
[----:B------:R-:W-:Y:S01]  /*af00*/  LOP3.LUT R10, R10, R7, RZ, 0xc0, !PT ;  /* 0x000000070a0a7212 */ /* 0x000fe200078ec0ff */
[----:B------:R-:W-:Y:S02]  /*af10*/  IMAD.MOV R6, RZ, RZ, -R5 ;  /* 0x000000ffff067224 */ /* 0x000fe400078e0a05 */
[----:B------:R-:W-:-:S04]  /*af20*/  IMAD R4, R22, R5, R4 ;  /* 0x0000000516047224 */ /* 0x000fc800078e0204 */
[----:B------:R-:W-:Y:S02]  /*af30*/  @P0 IMAD R23, R20, R14, R3 ;  /* 0x0000000e14170224 */ /* 0x000fe400078e0203 */
[----:B0-----:R-:W-:Y:S02]  /*af40*/  IMAD R3, R6, R27, R15 ;  /* 0x0000001b06037224 */ /* 0x001fe400078e020f */
[----:B------:R-:W-:Y:S02]  /*af50*/  IMAD R7, R4, R29, R23 ;  /* 0x0000001d04077224 */ /* 0x000fe400078e0217 */
[----:B------:R-:W-:Y:S02]  /*af60*/  IMAD R4, R3, R21, R10 ;  /* 0x0000001503047224 */ /* 0x000fe400078e020a */
[----:B------:R-:W-:-:S03]  /*af70*/  IMAD.MOV.U32 R6, RZ, RZ, 0x1 ;  /* 0x00000001ff067424 */ /* 0x000fc600078e00ff */
[----:B------:R-:W-:Y:S02]  /*af80*/  SEL R9, R4, R7, !P0 ;  /* 0x0000000704097207 */ /* 0x000fe40004000000 */
[----:B------:R-:W-:-:S07]  /*af90*/  SEL R7, R7, R4, !P0 ;  /* 0x0000000407077207 */ /* 0x000fce0004000000 */
.L_x_286:
[----:B------:R-:W-:-:S08]  /*afa0*/  NOP ;  /* 0x0000000000007918 */ /* 0x000fd00000000000 */
[----:B------:R-:W0:-:S00]  /*afb0*/  USETMAXREG.DEALLOC.CTAPOOL 0x28 ;  /* 0x00000028000079c8 */ /* 0x000e0000080e0500 */
[----:B0-----:R-:W-:-:S13]  /*afc0*/  ISETP.NE.AND P0, PT, R0, RZ, PT ;  /* 0x000000ff0000720c */ /* 0x001fda0003f05270 */
[----:B------:R-:W-:Y:S05]  /*afd0*/  @P0 EXIT ;  /* 0x000000000000094d */ /* 0x000fea0003800000 */
[----:B------:R-:W-:Y:S01]  /*afe0*/  LOP3.LUT P0, RZ, R6, 0xff, RZ, 0xc0, !PT ;  /* 0x000000ff06ff7812 */ /* 0x000fe2000780c0ff */
[----:B------:R-:W-:Y:S01]  /*aff0*/  IMAD.MOV.U32 R0, RZ, RZ, 0x1 ;  /* 0x00000001ff007424 */ /* 0x000fe200078e00ff */
[----:B------:R-:W-:-:S11]  /*b000*/  MOV R12, RZ ;  /* 0x000000ff000c7202 */ /* 0x000fd60000000f00 */
[----:B------:R-:W-:Y:S05]  /*b010*/  @!P0 BRA `(.L_x_289) ;  /* 0x0000000c00308947 */ /* 0x000fea0003800000 */
[----:B------:R-:W0:Y:S01]  /*b020*/  LDC R0, c[0x0][0x28c] ;  /* 0x0000a300ff007b82 */ /* 0x000e220000000800 */
[----:B------:R-:W-:Y:S01]  /*b030*/  ULDC UR5, c[0x0][0x600] ;  /* 0x0001800000057ab9 */ /* 0x000fe20000000800 */
[----:B------:R-:W-:Y:S01]  /*b040*/  ULDC UR4, c[0x0][0xc] ;  /* 0x0000030000047ab9 */ /* 0x000fe20000000800 */
[----:B------:R-:W-:Y:S01]  /*b050*/  UIADD3 UR16, UR5, -0x1, URZ ;  /* 0xffffffff05107890 */ /* 0x000fe2000fffe03f */
[C---:B------:R-:W-:Y:S01]  /*b060*/  LOP3.LUT P2, RZ, R18.reuse, 0x7f, RZ, 0xc0, !PT ;  /* 0x0000007f12ff7812 */ /* 0x040fe2000784c0ff */
[----:B------:R-:W-:Y:S01]  /*b070*/  ULDC UR6, c[0x0][0x658] ;  /* 0x0001960000067ab9 */ /* 0x000fe20000000800 */
[----:B------:R-:W-:Y:S01]  /*b080*/  ULDC UR5, c[0x0][0x10] ;  /* 0x0000040000057ab9 */ /* 0x000fe20000000800 */
[----:B------:R-:W-:Y:S01]  /*b090*/  UMOV UR7, 0xffffffff ;  /* 0xffffffff00077882 */ /* 0x000fe20000000000 */
[----:B------:R-:W-:Y:S01]  /*b0a0*/  UMOV UR8, 0x1 ;  /* 0x0000000100087882 */ /* 0x000fe20000000000 */
[----:B------:R-:W-:Y:S01]  /*b0b0*/  UIMAD.WIDE.U32 UR4, UR4, UR5, URZ ;  /* 0x00000005040472a5 */ /* 0x000fe2000f8e003f */
[----:B------:R-:W-:Y:S01]  /*b0c0*/  LOP3.LUT P0, RZ, R18, 0x1f, RZ, 0xc0, !PT ;  /* 0x0000001f12ff7812 */ /* 0x000fe2000780c0ff */
[----:B------:R-:W-:Y:S01]  /*b0d0*/  USHF.L.U32 UR7, UR7, UR6, URZ ;  /* 0x0000000607077299 */ /* 0x000fe2000800063f */
[----:B------:R-:W-:Y:S01]  /*b0e0*/  BSSY B0, `(.L_x_289) ;  /* 0x00000bf000007945 */ /* 0x000fe20003800000 */
[----:B------:R-:W-:Y:S01]  /*b0f0*/  USHF.L.U32 UR18, UR8, UR6, URZ ;  /* 0x0000000608127299 */ /* 0x000fe2000800063f */
[----:B------:R-:W-:Y:S01]  /*b100*/  IMAD.MOV.U32 R13, RZ, RZ, 0x1 ;  /* 0x00000001ff0d7424 */ /* 0x000fe200078e00ff */
[----:B------:R-:W-:Y:S01]  /*b110*/  LOP3.LUT R11, R19, 0x2, RZ, 0xfc, !PT ;  /* 0x00000002130b7812 */ /* 0x000fe200078efcff */
[----:B------:R-:W-:Y:S01]  /*b120*/  ULDC UR6, c[0x0][0x14] ;  /* 0x0000050000067ab9 */ /* 0x000fe20000000800 */
[----:B------:R-:W-:Y:S01]  /*b130*/  PLOP3.LUT P0, PT, P0, P2, PT, 0x8a, 0x0 ;  /* 0x000000000000781c */ /* 0x000fe20000705172 */
[----:B------:R-:W-:Y:S01]  /*b140*/  UIMAD.WIDE.U32 UR20, UR4, UR6, URZ ;  /* 0x00000006041472a5 */ /* 0x000fe2000f8e003f */
[----:B------:R-:W-:Y:S01]  /*b150*/  IMAD.MOV.U32 R12, RZ, RZ, RZ ;  /* 0x000000ffff0c7224 */ /* 0x000fe200078e00ff */
[----:B------:R-:W-:-:S02]  /*b160*/  UIMAD UR13, UR5, UR6, URZ ;  /* 0x00000006050d72a4 */ /* 0x000fc4000f8e023f */
[----:B------:R-:W-:Y:S01]  /*b170*/  ULOP3.LUT UR17, URZ, UR7, URZ, 0x33, !UPT ;  /* 0x000000073f117292 */ /* 0x000fe2000f8e333f */
[----:B0-----:R-:W-:Y:S01]  /*b180*/  VIADD R0, R0, 0x1f ;  /* 0x0000001f00007836 */ /* 0x001fe20000000000 */
[----:B------:R-:W-:Y:S01]  /*b190*/  UIADD3 UR13, UR21, UR13, URZ ;  /* 0x0000000d150d7290 */ /* 0x000fe2000fffe03f */
[----:B------:R-:W-:-:S03]  /*b1a0*/  ULDC.64 UR22, c[0x0][0x198] ;  /* 0x0000660000167ab9 */ /* 0x000fc60000000a00 */
[----:B------:R-:W-:-:S04]  /*b1b0*/  SHF.R.S32.HI R3, RZ, 0x1f, R0 ;  /* 0x0000001fff037819 */ /* 0x000fc80000011400 */
[----:B------:R-:W-:Y:S01]  /*b1c0*/  LEA.HI R3, R3, R0, RZ, 0x5 ;  /* 0x0000000003037211 */ /* 0x000fe200078f28ff */
[----:B------:R-:W-:-:S03]  /*b1d0*/  IMAD.MOV.U32 R0, RZ, RZ, 0x1 ;  /* 0x00000001ff007424 */ /* 0x000fc600078e00ff */
[----:B------:R-:W-:-:S05]  /*b1e0*/  SHF.R.S32.HI R3, RZ, 0x5, R3 ;  /* 0x00000005ff037819 */ /* 0x000fca0000011403 */
[----:B------:R-:W-:-:S07]  /*b1f0*/  VIADD R10, R3, 0x1 ;  /* 0x00000001030a7836 */ /* 0x000fce0000000000 */
.L_x_301:
[----:B------:R-:W-:-:S03]  /*b200*/  UMOV UR4, 0xffffffff ;  /* 0xffffffff00047882 */ /* 0x000fc60000000000 */
[----:B------:R-:W-:Y:S05]  /*b210*/  BRA.DIV UR4, `(.L_x_290) ;  /* 0x0000001204507947 */ /* 0x000fea000b800000 */
[----:B------:R-:W-:-:S13]  /*b220*/  ELECT P6, URZ, PT ;  /* 0x00000000003f782f */ /* 0x000fda00038c0000 */
.L_x_317:
[----:B------:R-:W0:Y:S01]  /*b230*/  LDC R4, c[0x0][0x28c] ;  /* 0x0000a300ff047b82 */ /* 0x000e220000000800 */
[----:B------:R-:W-:Y:S01]  /*b240*/  BSSY B1, `(.L_x_291) ;  /* 0x0000037000017945 */ /* 0x000fe20003800000 */
[----:B0-----:R-:W-:-:S13]  /*b250*/  ISETP.LT.OR P6, PT, R4, 0x1, !P6 ;  /* 0x000000010400780c */ /* 0x001fda00077c1670 */
[----:B------:R-:W-:Y:S05]  /*b260*/  @P6 BRA `(.L_x_292) ;  /* 0x0000000000d06947 */ /* 0x000fea0003800000 */
[----:B------:R-:W-:Y:S01]  /*b270*/  IMAD.SHL.U32 R15, R9, 0x80, RZ ;  /* 0x00000080090f7824 */ /* 0x000fe200078e00ff */
[----:B------:R-:W-:Y:S01]  /*b280*/  MOV R5, R0 ;  /* 0x0000000000057202 */ /* 0x000fe20000000f00 */
[----:B------:R-:W-:Y:S02]  /*b290*/  IMAD.SHL.U32 R18, R7, 0x100, RZ ;  /* 0x0000010007127824 */ /* 0x000fe400078e00ff */
[----:B------:R-:W-:Y:S02]  /*b2a0*/  IMAD.MOV.U32 R20, RZ, RZ, RZ ;  /* 0x000000ffff147224 */ /* 0x000fe400078e00ff */
[----:B------:R-:W-:Y:S02]  /*b2b0*/  IMAD.MOV.U32 R4, RZ, RZ, R10 ;  /* 0x000000ffff047224 */ /* 0x000fe400078e000a */
[----:B------:R-:W-:-:S07]  /*b2c0*/  IMAD.MOV.U32 R6, RZ, RZ, R12 ;  /* 0x000000ffff067224 */ /* 0x000fce00078e000c */
.L_x_296:
[----:B------:R-:W0:Y:S01]  /*b2d0*/  S2R R14, SR_CgaCtaId ;  /* 0x00000000000e7919 */ /* 0x000e220000008800 */
[----:B------:R-:W-:Y:S01]  /*b2e0*/  MOV R7, 0x400 ;  /* 0x0000040000077802 */ /* 0x000fe20000000f00 */
[----:B------:R-:W1:Y:S03]  /*b2f0*/  @!P2 LDC R9, c[0x0][0x500] ;  /* 0x00014000ff09ab82 */ /* 0x000e660000000800 */
[----:B0-----:R-:W-:Y:S02]  /*b300*/  LEA R21, R14, R7, 0x18 ;  /* 0x000000070e157211 */ /* 0x001fe400078ec0ff */
[----:B------:R-:W-:-:S03]  /*b310*/  SHF.L.U32 R7, R5, 0x1f, RZ ;  /* 0x0000001f05077819 */ /* 0x000fc600000006ff */
[----:B------:R-:W-:-:S04]  /*b320*/  IMAD R14, R6, 0x8, R21 ;  /* 0x00000008060e7824 */ /* 0x000fc800078e0215 */
[----:B------:R-:W0:Y:S02]  /*b330*/  SYNCS.PHASECHK.TRANS64.TRYWAIT P1, [R14+URZ+0x48], R7 ;  /* 0x000048070e0075a7 */ /* 0x000e24000802017f */
[----:B01----:R-:W-:Y:S05]  /*b340*/  @!P1 BRA `(.L_x_293) ;  /* 0x0000001000249947 */ /* 0x003fea0003800000 */
.L_x_318:
[----:B0-----:R-:W-:Y:S01]  /*b350*/  PRMT R7, R11, 0x9910, RZ ;  /* 0x000099100b077816 */ /* 0x001fe200000000ff */
[----:B------:R0:W-:Y:S03]  /*b360*/  @!P2 SYNCS.ARRIVE.TRANS64 RZ, [R14+URZ], R9 ;  /* 0x000000090effa9a7 */ /* 0x0001e6000800003f */
[----:B------:R-:W-:-:S13]  /*b370*/  ISETP.NE.AND P1, PT, R7, 0x2, PT ;  /* 0x000000020700780c */ /* 0x000fda0003f25270 */
[----:B0-----:R-:W-:Y:S05]  /*b380*/  @P1 BRA `(.L_x_294) ;  /* 0x0000000000041947 */ /* 0x001fea0003800000 */
[----:B------:R-:W-:Y:S01]  /*b390*/  BPT.TRAP 0x1 ;  /* 0x000000040000795c */ /* 0x000fe20000300000 */
.L_x_294:
[----:B------:R-:W-:Y:S05]  /*b3a0*/  @P0 BRA `(.L_x_295) ;  /* 0x0000000000040947 */ /* 0x000fea0003800000 */
[----:B------:R-:W-:Y:S01]  /*b3b0*/  BPT.TRAP 0x1 ;  /* 0x000000040000795c */ /* 0x000fe20000300000 */
.L_x_295:
[--C-:B------:R-:W-:Y:S01]  /*b3c0*/  IMAD R7, R6, 0x4000, R21.reuse ;  /* 0x0000400006077824 */ /* 0x100fe200078e0215 */
[----:B------:R-:W-:Y:S01]  /*b3d0*/  R2UR UR9, R14 ;  /* 0x000000000e0972ca */ /* 0x000fe200000e0000 */
[----:B------:R-:W-:Y:S01]  /*b3e0*/  IMAD R21, R6, 0x2000, R21 ;  /* 0x0000200006157824 */ /* 0x000fe200078e0215 */
[----:B------:R-:W-:Y:S01]  /*b3f0*/  UIADD3 UR4, UP0, UR22, 0xf0, URZ ;  /* 0x000000f016047890 */ /* 0x000fe2000ff1e03f */
[----:B------:R-:W-:Y:S01]  /*b400*/  VIADD R4, R4, 0xffffffff ;  /* 0xffffffff04047836 */ /* 0x000fe20000000000 */
[----:B------:R-:W-:Y:S01]  /*b410*/  R2UR UR5, R7 ;  /* 0x00000000070572ca */ /* 0x000fe200000e0000 */
[----:B------:R-:W-:Y:S01]  /*b420*/  UIADD3 UR24, UP1, UR22, 0x1f0, URZ ;  /* 0x000001f016187890 */ /* 0x000fe2000ff3e03f */
[----:B------:R-:W-:Y:S01]  /*b430*/  R2UR UR8, R21 ;  /* 0x00000000150872ca */ /* 0x000fe200000e0000 */
[----:B------:R-:W-:Y:S01]  /*b440*/  VIADD R6, R6, 0x1 ;  /* 0x0000000106067836 */ /* 0x000fe20000000000 */
[----:B------:R-:W-:Y:S01]  /*b450*/  R2UR UR11, R18 ;  /* 0x00000000120b72ca */ /* 0x000fe200000e0000 */
[----:B------:R-:W-:Y:S01]  /*b460*/  UIADD3.X UR25, URZ, UR23, URZ, UP1, !UPT ;  /* 0x000000173f197290 */ /* 0x000fe20008ffe43f */
[----:B------:R-:W-:Y:S01]  /*b470*/  R2UR UR10, R20 ;  /* 0x00000000140a72ca */ /* 0x000fe200000e0000 */
[----:B------:R-:W-:Y:S01]  /*b480*/  UMOV UR6, 0x0 ;  /* 0x0000000000067882 */ /* 0x000fe20000000000 */
[----:B------:R-:W-:Y:S01]  /*b490*/  R2UR UR12, R8 ;  /* 0x00000000080c72ca */ /* 0x000fe200000e0000 */
[----:B------:R-:W-:Y:S01]  /*b4a0*/  UMOV UR7, 0x10000000 ;  /* 0x1000000000077882 */ /* 0x000fe20000000000 */
[----:B------:R-:W-:Y:S01]  /*b4b0*/  R2UR UR19, R15 ;  /* 0x000000000f1372ca */ /* 0x000fe200000e0000 */
[----:B------:R-:W-:Y:S01]  /*b4c0*/  VIADD R20, R20, 0x20 ;  /* 0x0000002014147836 */ /* 0x000fe20000000000 */
[----:B------:R-:W-:Y:S01]  /*b4d0*/  ISETP.GT.AND P3, PT, R4, 0x1, PT ;  /* 0x000000010400780c */ /* 0x000fe20003f64270 */
[----:B------:R-:W-:Y:S01]  /*b4e0*/  UIADD3 UR14, UR5, 0x180, URZ ;  /* 0x00000180050e7890 */ /* 0x000fe2000fffe03f */
[----:B------:R-:W-:Y:S01]  /*b4f0*/  ISETP.NE.AND P1, PT, R6, 0x9, PT ;  /* 0x000000090600780c */ /* 0x000fe20003f25270 */
[----:B------:R-:W-:-:S02]  /*b500*/  UIADD3.X UR5, URZ, UR23, URZ, UP0, !UPT ;  /* 0x000000173f057290 */ /* 0x000fc400087fe43f */
[----:B------:R-:W-:Y:S01]  /*b510*/  UIADD3 UR15, UR8, 0x24180, URZ ;  /* 0x00024180080f7890 */ /* 0x000fe2000fffe03f */
[----:B------:R-:W-:Y:S02]  /*b520*/  SEL R14, RZ, 0x1, P1 ;  /* 0x00000001ff0e7807 */ /* 0x000fe40000800000 */
[----:B------:R-:W-:Y:S01]  /*b530*/  UMOV UR8, UR14 ;  /* 0x0000000e00087c82 */ /* 0x000fe20008000000 */
[----:B------:R-:W-:Y:S02]  /*b540*/  SEL R6, R6, RZ, P1 ;  /* 0x000000ff06067207 */ /* 0x000fe40000800000 */
[----:B------:R-:W-:Y:S01]  /*b550*/  LOP3.LUT R5, R5, R14, RZ, 0x3c, !PT ;  /* 0x0000000e05057212 */ /* 0x000fe200078e3cff */
[----:B------:R0:W-:Y:S02]  /*b560*/  UTMALDG.3D [UR8], [UR4], desc[UR6] ;  /* 0x00000608040075b4 */ /* 0x0001e40008011000 */
[----:B0-----:R-:W-:Y:S01]  /*b570*/  UMOV UR8, UR15 ;  /* 0x0000000f00087c82 */ /* 0x001fe20008000000 */
[----:B------:R-:W-:-:S02]  /*b580*/  UMOV UR11, UR19 ;  /* 0x00000013000b7c82 */ /* 0x000fc40008000000 */
[----:B------:R0:W-:Y:S02]  /*b590*/  UTMALDG.3D [UR8], [UR24], desc[UR6] ;  /* 0x00000608180075b4 */ /* 0x0001e40008011000 */
[----:B0-----:R-:W-:Y:S05]  /*b5a0*/  @P3 BRA `(.L_x_296) ;  /* 0xfffffffc00483947 */ /* 0x001fea000383ffff */
.L_x_292:
[----:B------:R-:W-:Y:S05]  /*b5b0*/  BSYNC B1 ;  /* 0x0000000000017941 */ /* 0x000fea0003800000 */
.L_x_291:
[----:B------:R-:W-:Y:S01]  /*b5c0*/  LOP3.LUT P3, RZ, R13, 0xff, RZ, 0xc0, !PT ;  /* 0x000000ff0dff7812 */ /* 0x000fe2000786c0ff */
[----:B------:R-:W-:Y:S01]  /*b5d0*/  IMAD.IADD R12, R3, 0x1, R12 ;  /* 0x00000001030c7824 */ /* 0x000fe200078e020c */
[----:B------:R-:W-:Y:S01]  /*b5e0*/  IADD3 R16, P4, R16, UR20, RZ ;  /* 0x0000001410107c10 */ /* 0x000fe2000ff9e0ff */
[----:B------:R-:W-:Y:S01]  /*b5f0*/  ULDC.64 UR4, c[0x0][0x650] ;  /* 0x0001940000047ab9 */ /* 0x000fe20000000a00 */
[----:B------:R-:W-:Y:S01]  /*b600*/  BSSY B1, `(.L_x_297) ;  /* 0x000006a000017945 */ /* 0x000fe20003800000 */
[----:B------:R-:W-:Y:S01]  /*b610*/  MOV R9, 0xffffffff ;  /* 0xffffffff00097802 */ /* 0x000fe20000000f00 */
[----:B------:R-:W-:Y:S01]  /*b620*/  IMAD.MOV.U32 R8, RZ, RZ, -0x1 ;  /* 0xffffffffff087424 */ /* 0x000fe200078e00ff */
[----:B------:R-:W-:Y:S02]  /*b630*/  ISETP.GT.U32.AND P1, PT, R12, 0x8, PT ;  /* 0x000000080c00780c */ /* 0x000fe40003f24070 */
[----:B------:R-:W-:Y:S02]  /*b640*/  IADD3.X R17, R17, UR13, RZ, P4, !PT ;  /* 0x0000000d11117c10 */ /* 0x000fe4000a7fe4ff */
[----:B------:R-:W-:-:S02]  /*b650*/  ISETP.LT.U32.AND P1, PT, R3, 0x9, P1 ;  /* 0x000000090300780c */ /* 0x000fc40000f21070 */
[----:B------:R-:W0:Y:S01]  /*b660*/  @P3 S2R R5, SR_CgaCtaId ;  /* 0x0000000000053919 */ /* 0x000e220000008800 */
[----:B------:R-:W-:Y:S02]  /*b670*/  @P3 MOV R4, 0x400 ;  /* 0x0000040000043802 */ /* 0x000fe40000000f00 */
[----:B------:R-:W-:Y:S02]  /*b680*/  PRMT R13, RZ, 0x7610, R13 ;  /* 0x00007610ff0d7816 */ /* 0x000fe4000000000d */
[----:B0-----:R-:W-:Y:S01]  /*b690*/  @P3 LEA R6, R5, R4, 0x18 ;  /* 0x0000000405063211 */ /* 0x001fe200078ec0ff */
[----:B------:R-:W-:-:S03]  /*b6a0*/  IMAD.WIDE.U32 R4, R12, 0x38e38e39, RZ ;  /* 0x38e38e390c047825 */ /* 0x000fc600078e00ff */
[----:B------:R0:W-:Y:S01]  /*b6b0*/  @P3 SYNCS.ARRIVE.TRANS64.A1T0 RZ, [R6+URZ+0xa8], RZ ;  /* 0x0000a8ff06ff39a7 */ /* 0x0001e2000810003f */
[----:B------:R-:W-:Y:S02]  /*b6c0*/  ISETP.GE.U32.AND P3, PT, R3, 0x9, PT ;  /* 0x000000090300780c */ /* 0x000fe40003f66070 */
[----:B------:R-:W-:Y:S02]  /*b6d0*/  SHF.R.U32.HI R7, RZ, 0x1, R5 ;  /* 0x00000001ff077819 */ /* 0x000fe40000011605 */
[----:B------:R-:W-:Y:S02]  /*b6e0*/  SEL R5, RZ, 0x1, !P1 ;  /* 0x00000001ff057807 */ /* 0x000fe40004800000 */
[----:B------:R-:W-:Y:S01]  /*b6f0*/  ISETP.GE.U32.AND P1, PT, R16, UR4, PT ;  /* 0x0000000410007c0c */ /* 0x000fe2000bf26070 */
[----:B------:R-:W-:Y:S01]  /*b700*/  IMAD R12, R7, -0x9, R12 ;  /* 0xfffffff7070c7824 */ /* 0x000fe200078e020c */
[----:B------:R-:W-:Y:S02]  /*b710*/  LOP3.LUT R0, R0, R5, RZ, 0x3c, !PT ;  /* 0x0000000500007212 */ /* 0x000fe400078e3cff */
[----:B------:R-:W-:-:S02]  /*b720*/  ISETP.GE.U32.AND.EX P1, PT, R17, UR5, PT, P1 ;  /* 0x0000000511007c0c */ /* 0x000fc4000bf26110 */
[----:B------:R-:W-:Y:S02]  /*b730*/  PRMT R4, RZ, 0x7610, R4 ;  /* 0x00007610ff047816 */ /* 0x000fe40000000004 */
[----:B------:R-:W-:Y:S01]  /*b740*/  @P3 LOP3.LUT R0, R0, 0x1, R7, 0x78, !PT ;  /* 0x0000000100003812 */ /* 0x000fe200078e7807 */
[----:B------:R-:W-:-:S08]  /*b750*/  IMAD.MOV.U32 R7, RZ, RZ, -0x1 ;  /* 0xffffffffff077424 */ /* 0x000fd000078e00ff */
[----:B0-----:R-:W-:Y:S05]  /*b760*/  @P1 BRA `(.L_x_298) ;  /* 0x00000004004c1947 */ /* 0x001fea0003800000 */
[----:B------:R-:W-:Y:S01]  /*b770*/  ULDC.64 UR4, c[0x0][0x628] ;  /* 0x00018a0000047ab9 */ /* 0x000fe20000000a00 */
[----:B------:R-:W0:Y:S01]  /*b780*/  S2R R15, SR_CTAID.X ;  /* 0x00000000000f7919 */ /* 0x000e220000002500 */
[----:B------:R-:W-:Y:S01]  /*b790*/  ISETP.NE.U32.AND P1, PT, RZ, UR4, PT ;  /* 0x00000004ff007c0c */ /* 0x000fe2000bf25070 */
[----:B------:R-:W-:Y:S01]  /*b7a0*/  ULDC UR7, c[0x0][0x630] ;  /* 0x00018c0000077ab9 */ /* 0x000fe20000000800 */
[----:B------:R-:W-:Y:S01]  /*b7b0*/  IMAD.MOV.U32 R4, RZ, RZ, R16 ;  /* 0x000000ffff047224 */ /* 0x000fe200078e0010 */
[----:B------:R-:W1:Y:S01]  /*b7c0*/  S2R R14, SR_CTAID.Y ;  /* 0x00000000000e7919 */ /* 0x000e620000002600 */
[----:B------:R-:W-:Y:S01]  /*b7d0*/  ISETP.NE.AND.EX P1, PT, RZ, UR5, PT, P1 ;  /* 0x00000005ff007c0c */ /* 0x000fe2000bf25310 */
[----:B------:R-:W-:-:S12]  /*b7e0*/  IMAD.MOV.U32 R5, RZ, RZ, R17 ;  /* 0x000000ffff057224 */ /* 0x000fd800078e0011 */
[----:B------:R-:W-:Y:S05]  /*b7f0*/  @!P1 BRA `(.L_x_299) ;  /* 0x0000000000289947 */ /* 0x000fea0003800000 */
[----:B------:R-:W-:Y:S02]  /*b800*/  ULDC UR6, c[0x0][0x634] ;  /* 0x00018d0000067ab9 */ /* 0x000fe40000000800 */
[----:B------:R-:W-:-:S05]  /*b810*/  IADD3 R9, P1, R16, UR6, RZ ;  /* 0x0000000610097c10 */ /* 0x000fca000ff3e0ff */
[----:B------:R-:W-:-:S04]  /*b820*/  IMAD.X R21, RZ, RZ, R17, P1 ;  /* 0x000000ffff157224 */ /* 0x000fc800008e0611 */
[----:B------:R-:W-:-:S04]  /*b830*/  IMAD.WIDE.U32 R6, R21, UR4, RZ ;  /* 0x0000000415067c25 */ /* 0x000fc8000f8e00ff */
[----:B------:R-:W-:-:S04]  /*b840*/  IMAD.WIDE.U32 R6, P1, R9, UR5, R6 ;  /* 0x0000000509067c25 */ /* 0x000fc8000f820006 */
[----:B------:R-:W-:-:S04]  /*b850*/  IMAD.WIDE.U32 R8, R9, UR4, RZ ;  /* 0x0000000409087c25 */ /* 0x000fc8000f8e00ff */
[----:B------:R-:W-:Y:S01]  /*b860*/  IMAD.X R5, RZ, RZ, RZ, P1 ;  /* 0x000000ffff057224 */ /* 0x000fe200008e06ff */
[----:B------:R-:W-:Y:S01]  /*b870*/  IADD3 RZ, P1, R9, R6, RZ ;  /* 0x0000000609ff7210 */ /* 0x000fe20007f3e0ff */
[----:B------:R-:W-:-:S04]  /*b880*/  IMAD.MOV.U32 R4, RZ, RZ, R7 ;  /* 0x000000ffff047224 */ /* 0x000fc800078e0007 */
[----:B------:R-:W-:-:S08]  /*b890*/  IMAD.WIDE.U32.X R4, R21, UR5, R4, P1 ;  /* 0x0000000515047c25 */ /* 0x000fd000088e0404 */
.L_x_299:
[--C-:B------:R-:W-:Y:S01]  /*b8a0*/  SHF.R.U64 R8, R4, UR7, R5.reuse ;  /* 0x0000000704087c19 */ /* 0x100fe20008001205 */
[----:B------:R-:W-:Y:S01]  /*b8b0*/  ULDC.64 UR4, c[0x0][0x620] ;  /* 0x0001880000047ab9 */ /* 0x000fe20000000a00 */
[----:B------:R-:W-:Y:S01]  /*b8c0*/  SHF.R.U32.HI R4, RZ, UR7, R5 ;  /* 0x00000007ff047c19 */ /* 0x000fe20008011605 */
[----:B------:R-:W2:Y:S01]  /*b8d0*/  LDC R24, c[0x0][0x144] ;  /* 0x00005100ff187b82 */ /* 0x000ea20000000800 */
[----:B------:R-:W-:Y:S01]  /*b8e0*/  IADD3 R7, P1, RZ, -R8, RZ ;  /* 0x80000008ff077210 */ /* 0x000fe20007f3e0ff */
[----:B------:R-:W-:Y:S01]  /*b8f0*/  ULDC.64 UR8, c[0x0][0x640] ;  /* 0x0001900000087ab9 */ /* 0x000fe20000000a00 */
[----:B0-----:R-:W-:Y:S01]  /*b900*/  I2FP.F32.U32 R9, R15 ;  /* 0x0000000f00097245 */ /* 0x001fe20000201000 */
[----:B------:R-:W-:Y:S02]  /*b910*/  ULDC UR6, c[0x0][0x608] ;  /* 0x0001820000067ab9 */ /* 0x000fe40000000800 */
[----:B------:R-:W-:Y:S01]  /*b920*/  IMAD.X R4, RZ, RZ, ~R4, P1 ;  /* 0x000000ffff047224 */ /* 0x000fe200008e0e04 */
[----:B------:R-:W-:Y:S01]  /*b930*/  ISETP.NE.U32.AND P1, PT, RZ, UR8, PT ;  /* 0x00000008ff007c0c */ /* 0x000fe2000bf25070 */
[----:B------:R-:W0:Y:S02]  /*b940*/  LDC R21, c[0x0][0x148] ;  /* 0x00005200ff157b82 */ /* 0x000e240000000800 */
[----:B------:R-:W-:Y:S01]  /*b950*/  IMAD R6, R4, UR4, RZ ;  /* 0x0000000404067c24 */ /* 0x000fe2000f8e02ff */
[----:B------:R-:W-:Y:S01]  /*b960*/  ISETP.NE.AND.EX P1, PT, RZ, UR9, PT, P1 ;  /* 0x00000009ff007c0c */ /* 0x000fe2000bf25310 */
[----:B------:R-:W-:Y:S01]  /*b970*/  IMAD.WIDE.U32 R4, R7, UR4, R16 ;  /* 0x0000000407047c25 */ /* 0x000fe2000f8e0010 */
[----:B------:R-:W-:-:S03]  /*b980*/  ULDC UR4, c[0x0][0x150] ;  /* 0x0000540000047ab9 */ /* 0x000fc60000000800 */
[----:B------:R-:W-:Y:S02]  /*b990*/  IMAD R7, R7, UR5, R6 ;  /* 0x0000000507077c24 */ /* 0x000fe4000f8e0206 */
[----:B------:R-:W-:Y:S01]  /*b9a0*/  FMUL R6, R9, UR4 ;  /* 0x0000000409067c20 */ /* 0x000fe20008400000 */
[----:B------:R-:W-:Y:S01]  /*b9b0*/  ULDC UR4, c[0x0][0x618] ;  /* 0x0001860000047ab9 */ /* 0x000fe20000000800 */
[----:B------:R-:W-:Y:S01]  /*b9c0*/  ULDC UR5, c[0x0][0x154] ;  /* 0x0000550000057ab9 */ /* 0x000fe20000000800 */
[----:B------:R-:W-:-:S03]  /*b9d0*/  IMAD.IADD R5, R5, 0x1, R7 ;  /* 0x0000000105057824 */ /* 0x000fc600078e0207 */
[----:B------:R-:W3:Y:S02]  /*b9e0*/  F2I.U32.TRUNC.NTZ R6, R6 ;  /* 0x0000000600067305 */ /* 0x000ee4000020f000 */
[----:B------:R-:W-:Y:S02]  /*b9f0*/  SHF.R.U64 R9, R4, UR4, R5 ;  /* 0x0000000404097c19 */ /* 0x000fe40008001205 */
[----:B-1----:R-:W-:-:S05]  /*ba00*/  I2FP.F32.U32 R4, R14 ;  /* 0x0000000e00047245 */ /* 0x002fca0000201000 */
[----:B------:R-:W-:Y:S01]  /*ba10*/  FMUL R22, R4, UR5 ;  /* 0x0000000504167c20 */ /* 0x000fe20008400000 */
[----:B------:R-:W-:Y:S01]  /*ba20*/  SHF.R.U32.HI R4, RZ, UR4, R5 ;  /* 0x00000004ff047c19 */ /* 0x000fe20008011605 */
[----:B------:R-:W-:-:S03]  /*ba30*/  ULDC UR4, c[0x0][0x658] ;  /* 0x0001960000047ab9 */ /* 0x000fc60000000800 */
[--C-:B------:R-:W-:Y:S01]  /*ba40*/  SHF.R.U32.HI R5, RZ, UR6, R4.reuse ;  /* 0x00000006ff057c19 */ /* 0x100fe20008011604 */
[----:B------:R-:W1:Y:S01]  /*ba50*/  F2I.U32.TRUNC.NTZ R22, R22 ;  /* 0x0000001600167305 */ /* 0x000e62000020f000 */
[----:B------:R-:W-:Y:S01]  /*ba60*/  SHF.R.U64 R20, R9, UR6, R4 ;  /* 0x0000000609147c19 */ /* 0x000fe20008001204 */
[----:B---3--:R-:W-:Y:S01]  /*ba70*/  IMAD.MOV R6, RZ, RZ, -R6 ;  /* 0x000000ffff067224 */ /* 0x008fe200078e0a06 */
[--C-:B------:R-:W-:Y:S02]  /*ba80*/  SHF.R.U32.HI R23, RZ, UR4, R5.reuse ;  /* 0x00000004ff177c19 */ /* 0x100fe40008011605 */
[----:B------:R-:W-:Y:S01]  /*ba90*/  SHF.R.U64 R18, R20, UR4, R5 ;  /* 0x0000000414127c19 */ /* 0x000fe20008001205 */
[----:B--2---:R-:W-:Y:S02]  /*baa0*/  IMAD R15, R24, R6, R15 ;  /* 0x00000006180f7224 */ /* 0x004fe400078e020f */
[----:B------:R-:W-:Y:S01]  /*bab0*/  IMAD.MOV.U32 R5, RZ, RZ, R23 ;  /* 0x000000ffff057224 */ /* 0x000fe200078e0017 */
[----:B------:R-:W-:Y:S01]  /*bac0*/  MOV R4, R18 ;  /* 0x0000001200047202 */ /* 0x000fe20000000f00 */
[----:B------:R-:W-:Y:S06]  /*bad0*/  @!P1 BRA `(.L_x_300) ;  /* 0x0000000000289947 */ /* 0x000fec0003800000 */
[----:B------:R-:W-:Y:S02]  /*bae0*/  ULDC UR4, c[0x0][0x64c] ;  /* 0x0001930000047ab9 */ /* 0x000fe40000000800 */
[----:B------:R-:W-:-:S05]  /*baf0*/  IADD3 R5, P1, R18, UR4, RZ ;  /* 0x0000000412057c10 */ /* 0x000fca000ff3e0ff */
[----:B------:R-:W-:-:S04]  /*bb00*/  IMAD.X R23, RZ, RZ, R23, P1 ;  /* 0x000000ffff177224 */ /* 0x000fc800008e0617 */
[----:B------:R-:W-:-:S04]  /*bb10*/  IMAD.WIDE.U32 R6, R23, UR8, RZ ;  /* 0x0000000817067c25 */ /* 0x000fc8000f8e00ff */
[----:B------:R-:W-:-:S04]  /*bb20*/  IMAD.WIDE.U32 R6, P1, R5, UR9, R6 ;  /* 0x0000000905067c25 */ /* 0x000fc8000f820006 */
[----:B------:R-:W-:-:S04]  /*bb30*/  IMAD.WIDE.U32 R4, R5, UR8, RZ ;  /* 0x0000000805047c25 */ /* 0x000fc8000f8e00ff */
[----:B------:R-:W-:Y:S01]  /*bb40*/  IMAD.MOV.U32 R4, RZ, RZ, R7 ;  /* 0x000000ffff047224 */ /* 0x000fe200078e0007 */
[----:B------:R-:W-:Y:S01]  /*bb50*/  IADD3 RZ, P3, R5, R6, RZ ;  /* 0x0000000605ff7210 */ /* 0x000fe20007f7e0ff */
[----:B------:R-:W-:-:S04]  /*bb60*/  IMAD.X R5, RZ, RZ, RZ, P1 ;  /* 0x000000ffff057224 */ /* 0x000fc800008e06ff */
[----:B------:R-:W-:-:S08]  /*bb70*/  IMAD.WIDE.U32.X R4, R23, UR9, R4, P3 ;  /* 0x0000000917047c25 */ /* 0x000fd000098e0404 */
.L_x_300:
[----:B------:R-:W-:Y:S01]  /*bb80*/  ISETP.NE.AND P1, PT, R2, 0x1, PT ;  /* 0x000000010200780c */ /* 0x000fe20003f25270 */
[----:B------:R-:W-:Y:S01]  /*bb90*/  ULDC UR4, c[0x0][0x648] ;  /* 0x0001920000047ab9 */ /* 0x000fe20000000800 */
[----:B------:R-:W-:Y:S01]  /*bba0*/  LOP3.LUT R20, R20, UR17, RZ, 0xc0, !PT ;  /* 0x0000001114147c12 */ /* 0x000fe2000f8ec0ff */
[----:B-1----:R-:W-:Y:S01]  /*bbb0*/  IMAD.MOV R22, RZ, RZ, -R22 ;  /* 0x000000ffff167224 */ /* 0x002fe200078e0a16 */
[----:B------:R-:W-:Y:S01]  /*bbc0*/  SHF.R.U64 R5, R4, UR4, R5 ;  /* 0x0000000404057c19 */ /* 0x000fe20008001205 */
[----:B------:R-:W-:Y:S01]  /*bbd0*/  ULDC UR4, c[0x0][0x638] ;  /* 0x00018e0000047ab9 */ /* 0x000fe20000000800 */
[----:B------:R-:W-:Y:S01]  /*bbe0*/  LOP3.LUT R9, R9, UR16, RZ, 0xc0, !PT ;  /* 0x0000001009097c12 */ /* 0x000fe2000f8ec0ff */
[----:B------:R-:W-:Y:S01]  /*bbf0*/  ULDC UR5, c[0x0][0x610] ;  /* 0x0001840000057ab9 */ /* 0x000fe20000000800 */
[----:B------:R-:W-:Y:S02]  /*bc00*/  IMAD.MOV.U32 R4, RZ, RZ, 0x1 ;  /* 0x00000001ff047424 */ /* 0x000fe400078e00ff */
[----:B------:R-:W-:-:S02]  /*bc10*/  IMAD.MOV R7, RZ, RZ, -R5 ;  /* 0x000000ffff077224 */ /* 0x000fc400078e0a05 */
[----:B------:R-:W-:Y:S02]  /*bc20*/  IMAD R20, R5, UR18, R20 ;  /* 0x0000001205147c24 */ /* 0x000fe4000f8e0214 */
[----:B0-----:R-:W-:Y:S02]  /*bc30*/  @P1 IMAD R15, R21, R22, R14 ;  /* 0x00000016150f1224 */ /* 0x001fe400078e020e */
[----:B------:R-:W-:Y:S01]  /*bc40*/  IMAD R18, R7, UR4, R18 ;  /* 0x0000000407127c24 */ /* 0x000fe2000f8e0212 */
[----:B------:R-:W-:Y:S01]  /*bc50*/  ULDC UR4, c[0x0][0x600] ;  /* 0x0001800000047ab9 */ /* 0x000fe20000000800 */
[----:B------:R-:W-:Y:S02]  /*bc60*/  IMAD R15, R20, UR5, R15 ;  /* 0x00000005140f7c24 */ /* 0x000fe4000f8e020f */
[----:B------:R-:W-:-:S05]  /*bc70*/  IMAD R18, R18, UR4, R9 ;  /* 0x0000000412127c24 */ /* 0x000fca000f8e0209 */
[----:B------:R-:W-:Y:S02]  /*bc80*/  SEL R9, R18, R15, !P1 ;  /* 0x0000000f12097207 */ /* 0x000fe40004800000 */
[----:B------:R-:W-:-:S07]  /*bc90*/  SEL R7, R15, R18, !P1 ;  /* 0x000000120f077207 */ /* 0x000fce0004800000 */
.L_x_298:
[----:B------:R-:W-:Y:S05]  /*bca0*/  BSYNC B1 ;  /* 0x0000000000017941 */ /* 0x000fea0003800000 */
.L_x_297:
[----:B------:R-:W-:-:S13]  /*bcb0*/  LOP3.LUT P1, RZ, R4, 0xff, RZ, 0xc0, !PT ;  /* 0x000000ff04ff7812 */ /* 0x000fda000782c0ff */
[----:B------:R-:W-:Y:S05]  /*bcc0*/  @P1 BRA `(.L_x_301) ;  /* 0xfffffff4004c1947 */ /* 0x000fea000383ffff */
[----:B------:R-:W-:Y:S05]  /*bcd0*/  BSYNC B0 ;  /* 0x0000000000007941 */ /* 0x000fea0003800000 */
.L_x_289:
[----:B------:R-:W-:-:S03]  /*bce0*/  UMOV UR4, 0xffffffff ;  /* 0xffffffff00047882 */ /* 0x000fc60000000000 */
[----:B------:R-:W-:Y:S05]  /*bcf0*/  BRA.DIV UR4, `(.L_x_302) ;  /* 0x0000000604cc7947 */ /* 0x000fea000b800000 */
[----:B------:R-:W-:-:S13]  /*bd00*/  ELECT P6, URZ, PT ;  /* 0x00000000003f782f */ /* 0x000fda00038c0000 */
.L_x_321:
[----:B------:R-:W-:Y:S04]  /*bd10*/  BSSY B0, `(.L_x_303) ;  /* 0x0000058000007945 */ /* 0x000fe80003800000 */
[----:B------:R-:W-:Y:S05]  /*bd20*/  @!P6 BRA `(.L_x_304) ;  /* 0x000000040058e947 */ /* 0x000fea0003800000 */
[----:B------:R-:W-:-:S04]  /*bd30*/  LOP3.LUT R19, R19, 0x2, RZ, 0xfc, !PT ;  /* 0x0000000213137812 */ /* 0x000fc800078efcff */
[----:B------:R-:W-:-:S13]  /*bd40*/  ISETP.NE.AND P0, PT, R19, 0x3, PT ;  /* 0x000000031300780c */ /* 0x000fda0003f05270 */
[----:B------:R-:W-:Y:S05]  /*bd50*/  @!P0 BRA `(.L_x_305) ;  /* 0x0000000000048947 */ /* 0x000fea0003800000 */
[----:B------:R-:W-:Y:S01]  /*bd60*/  BPT.TRAP 0x1 ;  /* 0x000000040000795c */ /* 0x000fe20000300000 */
.L_x_305:
[----:B------:R-:W0:Y:S01]  /*bd70*/  S2R R3, SR_CgaCtaId ;  /* 0x0000000000037919 */ /* 0x000e220000008800 */
[----:B------:R-:W-:-:S04]  /*bd80*/  MOV R2, 0x400 ;  /* 0x0000040000027802 */ /* 0x000fc80000000f00 */
[----:B0-----:R-:W-:Y:S02]  /*bd90*/  LEA R3, R3, R2, 0x18 ;  /* 0x0000000203037211 */ /* 0x001fe400078ec0ff */
[----:B------:R-:W-:-:S03]  /*bda0*/  SHF.L.U32 R2, R0, 0x1f, RZ ;  /* 0x0000001f00027819 */ /* 0x000fc600000006ff */
[----:B------:R-:W-:-:S04]  /*bdb0*/  VIADD R3, R3, 0x48 ;  /* 0x0000004803037836 */ /* 0x000fc80000000000 */
[C---:B------:R-:W-:Y:S01]  /*bdc0*/  IMAD R7, R12.reuse, 0x8, R3 ;  /* 0x000000080c077824 */ /* 0x040fe200078e0203 */
[----:B------:R-:W-:-:S03]  /*bdd0*/  IADD3 R12, R12, 0x1, RZ ;  /* 0x000000010c0c7810 */ /* 0x000fc60007ffe0ff */
[----:B------:R-:W0:Y:S01]  /*bde0*/  SYNCS.PHASECHK.TRANS64.TRYWAIT P0, [R7+URZ], R2 ;  /* 0x00000002070075a7 */ /* 0x000e22000800017f */
[----:B------:R-:W-:-:S04]  /*bdf0*/  ISETP.NE.AND P1, PT, R12, 0x9, PT ;  /* 0x000000090c00780c */ /* 0x000fc80003f25270 */
[----:B------:R-:W-:Y:S02]  /*be00*/  SEL R5, RZ, 0x1, P1 ;  /* 0x00000001ff057807 */ /* 0x000fe40000800000 */
[----:B------:R-:W-:Y:S02]  /*be10*/  SEL R12, R12, RZ, P1 ;  /* 0x000000ff0c0c7207 */ /* 0x000fe40000800000 */
[----:B------:R-:W-:-:S03]  /*be20*/  LOP3.LUT R5, R0, R5, RZ, 0x3c, !PT ;  /* 0x0000000500057212 */ /* 0x000fc600078e3cff */
[----:B------:R-:W-:Y:S01]  /*be30*/  IMAD R9, R12, 0x8, R3 ;  /* 0x000000080c097824 */ /* 0x000fe200078e0203 */
[----:B------:R-:W-:Y:S01]  /*be40*/  SHF.L.U32 R4, R5, 0x1f, RZ ;  /* 0x0000001f05047819 */ /* 0x000fe200000006ff */
[----:B0-----:R-:W-:Y:S06]  /*be50*/  @!P0 BRA `(.L_x_306) ;  /* 0x0000000400948947 */ /* 0x001fec0003800000 */
.L_x_322:
[----:B------:R-:W1:Y:S01]  /*be60*/  SYNCS.PHASECHK.TRANS64.TRYWAIT P0, [R9+URZ], R4 ;  /* 0x00000004090075a7 */ /* 0x000e62000800017f */
[----:B------:R-:W-:-:S05]  /*be70*/  VIADD R0, R12, 0x1 ;  /* 0x000000010c007836 */ /* 0x000fca0000000000 */
[----:B------:R-:W-:-:S04]  /*be80*/  ISETP.NE.AND P1, PT, R0, 0x9, PT ;  /* 0x000000090000780c */ /* 0x000fc80003f25270 */
[----:B0-----:R-:W-:Y:S02]  /*be90*/  SEL R2, RZ, 0x1, P1 ;  /* 0x00000001ff027807 */ /* 0x001fe40000800000 */
[----:B------:R-:W-:Y:S02]  /*bea0*/  SEL R0, R0, RZ, P1 ;  /* 0x000000ff00007207 */ /* 0x000fe40000800000 */
[----:B------:R-:W-:-:S03]  /*beb0*/  LOP3.LUT R7, R5, R2, RZ, 0x3c, !PT ;  /* 0x0000000205077212 */ /* 0x000fc600078e3cff */
[----:B------:R-:W-:Y:S01]  /*bec0*/  IMAD R6, R0, 0x8, R3 ;  /* 0x0000000800067824 */ /* 0x000fe200078e0203 */
[----:B------:R-:W-:Y:S01]  /*bed0*/  SHF.L.U32 R5, R7, 0x1f, RZ ;  /* 0x0000001f07057819 */ /* 0x000fe200000006ff */
[----:B-1----:R-:W-:Y:S06]  /*bee0*/  @!P0 BRA `(.L_x_307) ;  /* 0x0000000400848947 */ /* 0x002fec0003800000 */
.L_x_323:
[----:B------:R-:W1:Y:S01]  /*bef0*/  SYNCS.PHASECHK.TRANS64.TRYWAIT P0, [R6+URZ], R5 ;  /* 0x00000005060075a7 */ /* 0x000e62000800017f */
[----:B------:R-:W-:-:S05]  /*bf00*/  VIADD R0, R0, 0x1 ;  /* 0x0000000100007836 */ /* 0x000fca0000000000 */
[----:B------:R-:W-:-:S04]  /*bf10*/  ISETP.NE.AND P1, PT, R0, 0x9, PT ;  /* 0x000000090000780c */ /* 0x000fc80003f25270 */
[----:B------:R-:W-:Y:S02]  /*bf20*/  SEL R2, RZ, 0x1, P1 ;  /* 0x00000001ff027807 */ /* 0x000fe40000800000 */
[----:B------:R-:W-:Y:S02]  /*bf30*/  SEL R0, R0, RZ, P1 ;  /* 0x000000ff00007207 */ /* 0x000fe40000800000 */
[----:B------:R-:W-:-:S03]  /*bf40*/  LOP3.LUT R7, R7, R2, RZ, 0x3c, !PT ;  /* 0x0000000207077212 */ /* 0x000fc600078e3cff */
[----:B0-----:R-:W-:Y:S01]  /*bf50*/  IMAD R9, R0, 0x8, R3 ;  /* 0x0000000800097824 */ /* 0x001fe200078e0203 */
[----:B------:R-:W-:Y:S01]  /*bf60*/  SHF.L.U32 R4, R7, 0x1f, RZ ;  /* 0x0000001f07047819 */ /* 0x000fe200000006ff */
[----:B-1----:R-:W-:Y:S06]  /*bf70*/  @!P0 BRA `(.L_x_308) ;  /* 0x0000000400748947 */ /* 0x002fec0003800000 */
.L_x_324:
        /* <DEDUP_REMOVED lines=9> */
.L_x_325:
        /* <DEDUP_REMOVED lines=9> */
.L_x_326:
[----:B------:R-:W1:Y:S01]  /*c0a0*/  SYNCS.PHASECHK.TRANS64.TRYWAIT P0, [R9+URZ], R4 ;  /* 0x00000004090075a7 */ /* 0x000e62000800017f */
[----:B------:R-:W-:-:S04]  /*c0b0*/  IADD3 R0, R0, 0x1, RZ ;  /* 0x0000000100007810 */ /* 0x000fc80007ffe0ff */
[----:B------:R-:W-:-:S04]  /*c0c0*/  ISETP.NE.AND P1, PT, R0, 0x9, PT ;  /* 0x000000090000780c */ /* 0x000fc80003f25270 */
[----:B------:R-:W-:Y:S02]  /*c0d0*/  SEL R2, RZ, 0x1, P1 ;  /* 0x00000001ff027807 */ /* 0x000fe40000800000 */
[----:B------:R-:W-:Y:S02]  /*c0e0*/  SEL R0, R0, RZ, P1 ;  /* 0x000000ff00007207 */ /* 0x000fe40000800000 */
[----:B------:R-:W-:-:S03]  /*c0f0*/  LOP3.LUT R7, R7, R2, RZ, 0x3c, !PT ;  /* 0x0000000207077212 */ /* 0x000fc600078e3cff */
[----:B0-----:R-:W-:Y:S01]  /*c100*/  IMAD R6, R0, 0x8, R3 ;  /* 0x0000000800067824 */ /* 0x001fe200078e0203 */
[----:B------:R-:W-:Y:S01]  /*c110*/  SHF.L.U32 R5, R7, 0x1f, RZ ;  /* 0x0000001f07057819 */ /* 0x000fe200000006ff */
[----:B-1----:R-:W-:Y:S06]  /*c120*/  @!P0 BRA `(.L_x_311) ;  /* 0x0000000400448947 */ /* 0x002fec0003800000 */
.L_x_327:
        /* <DEDUP_REMOVED lines=9> */
.L_x_328:
[----:B------:R-:W1:Y:S01]  /*c1c0*/  SYNCS.PHASECHK.TRANS64.TRYWAIT P0, [R9+URZ], R4 ;  /* 0x00000004090075a7 */ /* 0x000e62000800017f */
[----:B------:R-:W-:-:S05]  /*c1d0*/  VIADD R0, R0, 0x1 ;  /* 0x0000000100007836 */ /* 0x000fca0000000000 */
[----:B------:R-:W-:-:S04]  /*c1e0*/  ISETP.NE.AND P1, PT, R0, 0x9, PT ;  /* 0x000000090000780c */ /* 0x000fc80003f25270 */
[----:B------:R-:W-:Y:S02]  /*c1f0*/  SEL R2, RZ, 0x1, P1 ;  /* 0x00000001ff027807 */ /* 0x000fe40000800000 */
[----:B------:R-:W-:Y:S02]  /*c200*/  SEL R0, R0, RZ, P1 ;  /* 0x000000ff00007207 */ /* 0x000fe40000800000 */
[----:B------:R-:W-:Y:S01]  /*c210*/  LOP3.LUT R2, R7, R2, RZ, 0x3c, !PT ;  /* 0x0000000207027212 */ /* 0x000fe200078e3cff */
[----:B-1----:R-:W-:Y:S06]  /*c220*/  @!P0 BRA `(.L_x_313) ;  /* 0x00000004002c8947 */ /* 0x002fec0003800000 */
.L_x_329:
[----:B------:R-:W-:Y:S01]  /*c230*/  IMAD R3, R0, 0x8, R3 ;  /* 0x0000000800037824 */ /* 0x000fe200078e0203 */
[----:B------:R-:W-:-:S07]  /*c240*/  SHF.L.U32 R0, R2, 0x1f, RZ ;  /* 0x0000001f02007819 */ /* 0x000fce00000006ff */
.L_x_314:
[----:B--2---:R2:W3:Y:S02]  /*c250*/  SYNCS.PHASECHK.TRANS64.TRYWAIT P0, [R3+URZ], R0 ;  /* 0x00000000030075a7 */ /* 0x0044e4000800017f */
[----:B---3--:R-:W-:Y:S05]  /*c260*/  @!P0 NANOSLEEP.SYNCS 0x989680 ;  /* 0x009896800000895d */ /* 0x008fea0003900000 */
[----:B------:R-:W3:Y:S02]  /*c270*/  @!P0 SYNCS.PHASECHK.TRANS64 P0, [R3+URZ], R0 ;  /* 0x00000000030085a7 */ /* 0x000ee4000800007f */
[----:B---3--:R-:W-:Y:S05]  /*c280*/  @!P0 BRA `(.L_x_314) ;  /* 0xfffffffc00f08947 */ /* 0x008fea000383ffff */
.L_x_304:
[----:B------:R-:W-:Y:S05]  /*c290*/  BSYNC B0 ;  /* 0x0000000000007941 */ /* 0x000fea0003800000 */
.L_x_303:
[----:B------:R-:W-:Y:S05]  /*c2a0*/  EXIT ;  /* 0x000000000000794d */ /* 0x000fea0003800000 */
.L_x_18:
[----:B---3--:R3:W4:Y:S02]  /*c2b0*/  SYNCS.PHASECHK.TRANS64.TRYWAIT P1, [R3+URZ], R0 ;  /* 0x00000000030075a7 */ /* 0x008724000802017f */
[----:B----4-:R-:W-:Y:S05]  /*c2c0*/  @!P1 NANOSLEEP.SYNCS 0x989680 ;  /* 0x009896800000995d */ /* 0x010fea0003900000 */
[----:B------:R-:W4:Y:S02]  /*c2d0*/  @!P1 SYNCS.PHASECHK.TRANS64 P1, [R3+URZ], R0 ;  /* 0x00000000030095a7 */ /* 0x000f24000802007f */
[----:B----4-:R-:W-:Y:S05]  /*c2e0*/  @!P1 BRA `(.L_x_18) ;  /* 0xfffffffc00f09947 */ /* 0x010fea000383ffff */
[----:B------:R-:W-:Y:S05]  /*c2f0*/  BRA `(.L_x_17) ;  /* 0xffffff4c00f87947 */ /* 0x000fea000383ffff */
.L_x_23:
[----:B-1----:R-:W-:-:S04]  /*c300*/  IMAD.U32 R4, RZ, RZ, UR8 ;  /* 0x00000008ff047e24 */ /* 0x002fc8000f8e00ff */
[----:B------:R1:W2:Y:S03]  /*c310*/  SYNCS.PHASECHK.TRANS64.TRYWAIT P1, [R4+URZ], R3 ;  /* 0x00000003040075a7 */ /* 0x0002a6000802017f */
[----:B--2---:R-:W-:Y:S05]  /*c320*/  @!P1 NANOSLEEP.SYNCS 0x989680 ;  /* 0x009896800000995d */ /* 0x004fea0003900000 */
[----:B------:R-:W2:Y:S02]  /*c330*/  @!P1 SYNCS.PHASECHK.TRANS64 P1, [R4+URZ], R3 ;  /* 0x00000003040095a7 */ /* 0x000ea4000802007f */
[----:B--2---:R-:W-:Y:S05]  /*c340*/  @!P1 BRA `(.L_x_23) ;  /* 0xfffffffc00ec9947 */ /* 0x004fea000383ffff */
[----:B------:R-:W-:Y:S05]  /*c350*/  BRA `(.L_x_22) ;  /* 0xffffff5000c87947 */ /* 0x000fea000383ffff */
.L_x_290:
[----:B------:R-:W-:Y:S01]  /*c360*/  BSSY B1, `(.L_x_315) ;  /* 0x0000006000017945 */ /* 0x000fe20003800000 */
[----:B------:R-:W-:-:S07]  /*c370*/  IMAD.MOV.U32 R15, RZ, RZ, -0x1 ;  /* 0xffffffffff0f7424 */ /* 0x000fce00078e00ff */
[----:B------:R-:W-:Y:S05]  /*c380*/  WARPSYNC.COLLECTIVE R15, `(.L_x_316) ;  /* 0x000000000f0c7348 */ /* 0x000fea0003c00000 */
[----:B------:R-:W-:Y:S02]  /*c390*/  ELECT P6, UR62, PT ;  /* 0x00000000003e782f */ /* 0x000fe400038c0000 */
[----:B------:R-:W-:Y:S01]  /*c3a0*/  MOV R14, UR62 ;  /* 0x0000003e000e7c02 */ /* 0x000fe20008000f00 */
[----:B------:R-:W-:Y:S10]  /*c3b0*/  ENDCOLLECTIVE ;  /* 0x000000000000791b */ /* 0x000ff40003800000 */
.L_x_316:
[----:B------:R-:W-:Y:S05]  /*c3c0*/  BSYNC B1 ;  /* 0x0000000000017941 */ /* 0x000fea0003800000 */
.L_x_315:
[----:B------:R-:W-:Y:S05]  /*c3d0*/  BRA `(.L_x_317) ;  /* 0xffffffec00947947 */ /* 0x000fea000383ffff */
.L_x_293:
[----:B0-----:R0:W1:Y:S02]  /*c3e0*/  SYNCS.PHASECHK.TRANS64.TRYWAIT P1, [R14+URZ+0x48], R7 ;  /* 0x000048070e0075a7 */ /* 0x001064000802017f */
[----:B-1----:R-:W-:Y:S05]  /*c3f0*/  @!P1 NANOSLEEP.SYNCS 0x989680 ;  /* 0x009896800000995d */ /* 0x002fea0003900000 */
[----:B------:R-:W1:Y:S02]  /*c400*/  @!P1 SYNCS.PHASECHK.TRANS64 P1, [R14+URZ+0x48], R7 ;  /* 0x000048070e0095a7 */ /* 0x000e64000802007f */
[----:B-1----:R-:W-:Y:S05]  /*c410*/  @!P1 BRA `(.L_x_293) ;  /* 0xfffffffc00f09947 */ /* 0x002fea000383ffff */
[----:B------:R-:W-:Y:S05]  /*c420*/  BRA `(.L_x_318) ;  /* 0xffffffec00c87947 */ /* 0x000fea000383ffff */
.L_x_302:
[----:B------:R-:W-:Y:S01]  /*c430*/  BSSY B0, `(.L_x_319) ;  /* 0x0000006000007945 */ /* 0x000fe20003800000 */
[----:B------:R-:W-:-:S07]  /*c440*/  IMAD.MOV.U32 R15, RZ, RZ, -0x1 ;  /* 0xffffffffff0f7424 */ /* 0x000fce00078e00ff */
[----:B------:R-:W-:Y:S05]  /*c450*/  WARPSYNC.COLLECTIVE R15, `(.L_x_320) ;  /* 0x000000000f0c7348 */ /* 0x000fea0003c00000 */
[----:B------:R-:W-:Y:S02]  /*c460*/  ELECT P6, UR62, PT ;  /* 0x00000000003e782f */ /* 0x000fe400038c0000 */
[----:B------:R-:W-:Y:S01]  /*c470*/  MOV R14, UR62 ;  /* 0x0000003e000e7c02 */ /* 0x000fe20008000f00 */
[----:B------:R-:W-:Y:S10]  /*c480*/  ENDCOLLECTIVE ;  /* 0x000000000000791b */ /* 0x000ff40003800000 */
.L_x_320:
[----:B------:R-:W-:Y:S05]  /*c490*/  BSYNC B0 ;  /* 0x0000000000007941 */ /* 0x000fea0003800000 */
.L_x_319:
[----:B------:R-:W-:Y:S05]  /*c4a0*/  BRA `(.L_x_321) ;  /* 0xfffffff800187947 */ /* 0x000fea000383ffff */
.L_x_306:
[----:B0-----:R0:W1:Y:S02]  /*c4b0*/  SYNCS.PHASECHK.TRANS64.TRYWAIT P0, [R7+URZ], R2 ;  /* 0x00000002070075a7 */ /* 0x001064000800017f */
[----:B-1----:R-:W-:Y:S05]  /*c4c0*/  @!P0 NANOSLEEP.SYNCS 0x989680 ;  /* 0x009896800000895d */ /* 0x002fea0003900000 */
[----:B------:R-:W1:Y:S02]  /*c4d0*/  @!P0 SYNCS.PHASECHK.TRANS64 P0, [R7+URZ], R2 ;  /* 0x00000002070085a7 */ /* 0x000e64000800007f */
[----:B-1----:R-:W-:Y:S05]  /*c4e0*/  @!P0 BRA `(.L_x_306) ;  /* 0xfffffffc00f08947 */ /* 0x002fea000383ffff */
[----:B------:R-:W-:Y:S05]  /*c4f0*/  BRA `(.L_x_322) ;  /* 0xfffffff800587947 */ /* 0x000fea000383ffff */
.L_x_307:
[----:B0-----:R0:W1:Y:S02]  /*c500*/  SYNCS.PHASECHK.TRANS64.TRYWAIT P0, [R9+URZ], R4 ;  /* 0x00000004090075a7 */ /* 0x001064000800017f */
[----:B-1----:R-:W-:Y:S05]  /*c510*/  @!P0 NANOSLEEP.SYNCS 0x989680 ;  /* 0x009896800000895d */ /* 0x002fea0003900000 */
[----:B------:R-:W1:Y:S02]  /*c520*/  @!P0 SYNCS.PHASECHK.TRANS64 P0, [R9+URZ], R4 ;  /* 0x00000004090085a7 */ /* 0x000e64000800007f */
[----:B-1----:R-:W-:Y:S05]  /*c530*/  @!P0 BRA `(.L_x_307) ;  /* 0xfffffffc00f08947 */ /* 0x002fea000383ffff */
[----:B------:R-:W-:Y:S05]  /*c540*/  BRA `(.L_x_323) ;  /* 0xfffffff800687947 */ /* 0x000fea000383ffff */
.L_x_308:
[----:B0-----:R0:W1:Y:S02]  /*c550*/  SYNCS.PHASECHK.TRANS64.TRYWAIT P0, [R6+URZ], R5 ;  /* 0x00000005060075a7 */ /* 0x001064000800017f */
[----:B-1----:R-:W-:Y:S05]  /*c560*/  @!P0 NANOSLEEP.SYNCS 0x989680 ;  /* 0x009896800000895d */ /* 0x002fea0003900000 */
[----:B------:R-:W1:Y:S02]  /*c570*/  @!P0 SYNCS.PHASECHK.TRANS64 P0, [R6+URZ], R5 ;  /* 0x00000005060085a7 */ /* 0x000e64000800007f */
[----:B-1----:R-:W-:Y:S05]  /*c580*/  @!P0 BRA `(.L_x_308) ;  /* 0xfffffffc00f08947 */ /* 0x002fea000383ffff */
[----:B------:R-:W-:Y:S05]  /*c590*/  BRA `(.L_x_324) ;  /* 0xfffffff800787947 */ /* 0x000fea000383ffff */
.L_x_309:
[----:B0-----:R0:W1:Y:S02]  /*c5a0*/  SYNCS.PHASECHK.TRANS64.TRYWAIT P0, [R9+URZ], R4 ;  /* 0x00000004090075a7 */ /* 0x001064000800017f */
[----:B-1----:R-:W-:Y:S05]  /*c5b0*/  @!P0 NANOSLEEP.SYNCS 0x989680 ;  /* 0x009896800000895d */ /* 0x002fea0003900000 */
[----:B------:R-:W1:Y:S02]  /*c5c0*/  @!P0 SYNCS.PHASECHK.TRANS64 P0, [R9+URZ], R4 ;  /* 0x00000004090085a7 */ /* 0x000e64000800007f */
[----:B-1----:R-:W-:Y:S05]  /*c5d0*/  @!P0 BRA `(.L_x_309) ;  /* 0xfffffffc00f08947 */ /* 0x002fea000383ffff */
[----:B------:R-:W-:Y:S05]  /*c5e0*/  BRA `(.L_x_325) ;  /* 0xfffffff800887947 */ /* 0x000fea000383ffff */
.L_x_310:
[----:B0-----:R0:W1:Y:S02]  /*c5f0*/  SYNCS.PHASECHK.TRANS64.TRYWAIT P0, [R6+URZ], R5 ;  /* 0x00000005060075a7 */ /* 0x001064000800017f */
[----:B-1----:R-:W-:Y:S05]  /*c600*/  @!P0 NANOSLEEP.SYNCS 0x989680 ;  /* 0x009896800000895d */ /* 0x002fea0003900000 */
[----:B------:R-:W1:Y:S02]  /*c610*/  @!P0 SYNCS.PHASECHK.TRANS64 P0, [R6+URZ], R5 ;  /* 0x00000005060085a7 */ /* 0x000e64000800007f */
[----:B-1----:R-:W-:Y:S05]  /*c620*/  @!P0 BRA `(.L_x_310) ;  /* 0xfffffffc00f08947 */ /* 0x002fea000383ffff */
[----:B------:R-:W-:Y:S05]  /*c630*/  BRA `(.L_x_326) ;  /* 0xfffffff800987947 */ /* 0x000fea000383ffff */
.L_x_311:
[----:B0-----:R0:W1:Y:S02]  /*c640*/  SYNCS.PHASECHK.TRANS64.TRYWAIT P0, [R9+URZ], R4 ;  /* 0x00000004090075a7 */ /* 0x001064000800017f */
[----:B-1----:R-:W-:Y:S05]  /*c650*/  @!P0 NANOSLEEP.SYNCS 0x989680 ;  /* 0x009896800000895d */ /* 0x002fea0003900000 */
[----:B------:R-:W1:Y:S02]  /*c660*/  @!P0 SYNCS.PHASECHK.TRANS64 P0, [R9+URZ], R4 ;  /* 0x00000004090085a7 */ /* 0x000e64000800007f */
[----:B-1----:R-:W-:Y:S05]  /*c670*/  @!P0 BRA `(.L_x_311) ;  /* 0xfffffffc00f08947 */ /* 0x002fea000383ffff */
[----:B------:R-:W-:Y:S05]  /*c680*/  BRA `(.L_x_327) ;  /* 0xfffffff800a87947 */ /* 0x000fea000383ffff */
.L_x_312:
[----:B0-----:R0:W1:Y:S02]  /*c690*/  SYNCS.PHASECHK.TRANS64.TRYWAIT P0, [R6+URZ], R5 ;  /* 0x00000005060075a7 */ /* 0x001064000800017f */
[----:B-1----:R-:W-:Y:S05]  /*c6a0*/  @!P0 NANOSLEEP.SYNCS 0x989680 ;  /* 0x009896800000895d */ /* 0x002fea0003900000 */
[----:B------:R-:W1:Y:S02]  /*c6b0*/  @!P0 SYNCS.PHASECHK.TRANS64 P0, [R6+URZ], R5 ;  /* 0x00000005060085a7 */ /* 0x000e64000800007f */
[----:B-1----:R-:W-:Y:S05]  /*c6c0*/  @!P0 BRA `(.L_x_312) ;  /* 0xfffffffc00f08947 */ /* 0x002fea000383ffff */
[----:B------:R-:W-:Y:S05]  /*c6d0*/  BRA `(.L_x_328) ;  /* 0xfffffff800b87947 */ /* 0x000fea000383ffff */
.L_x_313:
[----:B-1----:R1:W2:Y:S02]  /*c6e0*/  SYNCS.PHASECHK.TRANS64.TRYWAIT P0, [R9+URZ], R4 ;  /* 0x00000004090075a7 */ /* 0x0022a4000800017f */
[----:B--2---:R-:W-:Y:S05]  /*c6f0*/  @!P0 NANOSLEEP.SYNCS 0x989680 ;  /* 0x009896800000895d */ /* 0x004fea0003900000 */
[----:B------:R-:W2:Y:S02]  /*c700*/  @!P0 SYNCS.PHASECHK.TRANS64 P0, [R9+URZ], R4 ;  /* 0x00000004090085a7 */ /* 0x000ea4000800007f */
[----:B--2---:R-:W-:Y:S05]  /*c710*/  @!P0 BRA `(.L_x_313) ;  /* 0xfffffffc00f08947 */ /* 0x004fea000383ffff */
[----:B------:R-:W-:Y:S05]  /*c720*/  BRA `(.L_x_329) ;  /* 0xfffffff800c07947 */ /* 0x000fea000383ffff */
.L_x_330:
[----:B------:R-:W-:-:S00]  /*c730*/  BRA `(.L_x_330) ;  /* 0xfffffffc00fc7947 */ /* 0x000fc0000383ffff */
[----:B------:R-:W-:-:S00]  /*c740*/  NOP ;  /* 0x0000000000007918 */ /* 0x000fc00000000000 */
        /* <DEDUP_REMOVED lines=11> */
.L_x_331:


//--------------------- .nv.global.init           --------------------------
	.section	.nv.global.init,"aw",@progbits
.nv.global.init:
	.type		$str$22,@object
	.size		$str$22,($str$23 - $str$22)
$str$22:
        /*0000*/ 	.byte	0x6b, 0x5f, 0x74, 0x69, 0x6c, 0x65, 0x5f, 0x63, 0x6f, 0x75, 0x6e, 0x74, 0x20, 0x3e, 0x3d, 0x20
        /*0010*/ 	.byte	0x31, 0x00
	.type		$str$23,@object
	.size		$str$23,(__unnamed_1 - $str$23)
$str$23:
        /*0012*/ 	.byte	0x2f, 0x74, 0x6d, 0x70, 0x2f, 0x63, 0x75, 0x74, 0x6c, 0x61, 0x73, 0x73, 0x5f, 0x73, 0x77, 0x65
        /*0022*/ 	.byte	0x65, 0x70, 0x5f, 0x73, 0x72, 0x63, 0x2f, 0x69, 0x6e, 0x63, 0x6c, 0x75, 0x64, 0x65, 0x2f, 0x63
        /*0032*/ 	.byte	0x75, 0x74, 0x6c, 0x61, 0x73, 0x73, 0x2f, 0x67, 0x65, 0x6d, 0x6d, 0x2f, 0x63, 0x6f, 0x6c, 0x6c
        /*0042*/ 	.byte	0x65, 0x63, 0x74, 0x69, 0x76, 0x65, 0x2f, 0x73, 0x6d, 0x39, 0x30, 0x5f, 0x6d, 0x6d, 0x61, 0x5f
        /*0052*/ 	.byte	0x74, 0x6d, 0x61, 0x5f, 0x67, 0x6d, 0x6d, 0x61, 0x5f, 0x73, 0x73, 0x5f, 0x77, 0x61, 0x72, 0x70
        /*0062*/ 	.byte	0x73, 0x70, 0x65, 0x63, 0x69, 0x61, 0x6c, 0x69, 0x7a, 0x65, 0x64, 0x2e, 0x68, 0x70, 0x70, 0x00
	.type		__unnamed_1,@object
	.size		__unnamed_1,(.L_0 - __unnamed_1)
__unnamed_1:
        /*0072*/ 	.byte	0x76, 0x6f, 0x69, 0x64, 0x20, 0x63, 0x75, 0x74, 0x6c, 0x61, 0x73, 0x73, 0x3a, 0x3a, 0x67, 0x65
        /* <DEDUP_REMOVED lines=180> */
        /*0bc2*/ 	.byte	0x6e, 0x74, 0x69, 0x74, 0x79, 0x5d, 0x00
.L_0:


//--------------------- .nv.shared._ZN7cutlass13device_kernelINS_4gemm6kernel13GemmUniversalIN4cute5tupleIJiiiiEEENS1_10collective13CollectiveMmaINS1_34MainloopSm90TmaGmmaWarpSpecializedILi9ENS5_IJNS4_1CILi1EEESB_SB_EEENS1_35KernelTmaWarpSpecializedCooperativeEEENS5_IJNSA_ILi256EEENSA_ILi128EEENSA_ILi32EEEEEENS_10bfloat16_tENS5_IJlSB_lEEESJ_SK_NS4_8TiledMMAINS4_8MMA_AtomIJNS4_4SM904GMMA28MMA_64x128x16_F32BF16BF16_SSILNSO_5MajorE0ELSQ_0ELNSO_7ScaleInE1ELSR_1EEEEEENS4_6LayoutINS5_IJNSA_ILi2EEESB_SB_EEENS5_IJSB_NSA_ILi0EEESX_EEEEENS5_IJNS4_10UnderscoreES10_S10_EEEEENS4_13SM90_TMA_LOADENS4_14ComposedLayoutINS4_7SwizzleILi2ELi4ELi3EEENS4_18smem_ptr_flag_bitsILi16EEENSU_INS5_IJNSA_ILi8EEESH_EEENS5_IJSH_SB_EEEEEEEvNS4_8identityES13_S1D_vS1E_EENS_8epilogue10collective6detail29Sm90TmaWarpSpecializedAdapterINS1H_15DefaultEpilogueISJ_SK_SK_NS1G_6thread17LinearCombinationISJ_Li1EffLNS1L_9ScaleType4KindE0ELNS_15FloatRoundStyleE2ESJ_EENS1_15EpilogueDefaultEEEEEvvEEEEvNT_6ParamsE --------------------------
	.section	.nv.shared._ZN7cutlass13device_kernelINS_4gemm6kernel13GemmUniversalIN4cute5tupleIJiiiiEEENS1_10collective13CollectiveMmaINS1_34MainloopSm90TmaGmmaWarpSpecializedILi9ENS5_IJNS4_1CILi1EEESB_SB_EEENS1_35KernelTmaWarpSpecializedCooperativeEEENS5_IJNSA_ILi256EEENSA_ILi128EEENSA_ILi32EEEEEENS_10bfloat16_tENS5_IJlSB_lEEESJ_SK_NS4_8TiledMMAINS4_8MMA_AtomIJNS4_4SM904GMMA28MMA_64x128x16_F32BF16BF16_SSILNSO_5MajorE0ELSQ_0ELNSO_7ScaleInE1ELSR_1EEEEEENS4_6LayoutINS5_IJNSA_ILi2EEESB_SB_EEENS5_IJSB_NSA_ILi0EEESX_EEEEENS5_IJNS4_10UnderscoreES10_S10_EEEEENS4_13SM90_TMA_LOADENS4_14ComposedLayoutINS4_7SwizzleILi2ELi4ELi3EEENS4_18smem_ptr_flag_bitsILi16EEENSU_INS5_IJNSA_ILi8EEESH_EEENS5_IJSH_SB_EEEEEEEvNS4_8identityES13_S1D_vS1E_EENS_8epilogue10collective6detail29Sm90TmaWarpSpecializedAdapterINS1H_15DefaultEpilogueISJ_SK_SK_NS1G_6thread17LinearCombinationISJ_Li1EffLNS1L_9ScaleType4KindE0ELNS_15FloatRoundStyleE2ESJ_EENS1_15EpilogueDefaultEEEEEvvEEEEvNT_6ParamsE,"aw",@nobits
	.sectionflags	@""
	.align	16
	.zero		1024


//--------------------- .nv.shared.reserved.0     --------------------------
	.section	.nv.shared.reserved.0,"aw",@nobits
	.weak		__nv_reservedSMEM_offset_0_alias
	.size		__nv_reservedSMEM_offset_0_alias, 0, 0
	.other		__nv_reservedSMEM_offset_0_alias,@"STO_CUDA_RESERVED_SHARED STV_DEFAULT"
__nv_reservedSMEM_offset_0_alias:
	.zero		0


//--------------------- .nv.global                --------------------------
	.section	.nv.global,"aw",@nobits
.nv.global:
	.type		_ZN40_INTERNAL_8c8a50f4_4_k_cu_ecf29d58_136084cute1_E,@object
	.size		_ZN40_INTERNAL_8c8a50f4_4_k_cu_ecf29d58_136084cute1_E,(_ZN40_INTERNAL_8c8a50f4_4_k_cu_ecf29d58_136084cuda3std3__45__cpo6cbeginE - _ZN40_INTERNAL_8c8a50f4_4_k_cu_ecf29d58_136084cute1_E)
_ZN40_INTERNAL_8c8a50f4_4_k_cu_ecf29d58_136084cute1_E:
	.zero		1
	.type		_ZN40_INTERNAL_8c8a50f4_4_k_cu_ecf29d58_136084cuda3std3__45__cpo6cbeginE,@object
	.size		_ZN40_INTERNAL_8c8a50f4_4_k_cu_ecf29d58_136084cuda3std3__45__cpo6cbeginE,(_ZN40_INTERNAL_8c8a50f4_4_k_cu_ecf29d58_136084cuda3std3__48in_placeE - _ZN40_INTERNAL_8c8a50f4_4_k_cu_ecf29d58_136084cuda3std3__45__cpo6cbeginE)
_ZN40_INTERNAL_8c8a50f4_4_k_cu_ecf29d58_136084cuda3std3__45__cpo6cbeginE:
	.zero		1
	.type		_ZN40_INTERNAL_8c8a50f4_4_k_cu_ecf29d58_136084cuda3std3__48in_placeE,@object
	.size		_ZN40_INTERNAL_8c8a50f4_4_k_cu_ecf29d58_136084cuda3std3__48in_placeE,(_ZN40_INTERNAL_8c8a50f4_4_k_cu_ecf29d58_136084cuda3std6ranges3__45__cpo9iter_moveE - _ZN40_INTERNAL_8c8a50f4_4_k_cu_ecf29d58_136084cuda3std3__48in_placeE)
_ZN40_INTERNAL_8c8a50f4_4_k_cu_ecf29d58_136084cuda3std3__48in_placeE:
	.zero		1
	.type		_ZN40_INTERNAL_8c8a50f4_4_k_cu_ecf29d58_136084cuda3std6ranges3__45__cpo9iter_moveE,@object
	.size		_ZN40_INTERNAL_8c8a50f4_4_k_cu_ecf29d58_136084cuda3std6ranges3__45__cpo9iter_moveE,(_ZN40_INTERNAL_8c8a50f4_4_k_cu_ecf29d58_136084cuda3std3__45__cpo5beginE - _ZN40_INTERNAL_8c8a50f4_4_k_cu_ecf29d58_136084cuda3std6ranges3__45__cpo9iter_moveE)
_ZN40_INTERNAL_8c8a50f4_4_k_cu_ecf29d58_136084cuda3std6ranges3__45__cpo9iter_moveE:
	.zero		1
	.type		_ZN40_INTERNAL_8c8a50f4_4_k_cu_ecf29d58_136084cuda3std3__45__cpo5beginE,@object
	.size		_ZN40_INTERNAL_8c8a50f4_4_k_cu_ecf29d58_136084cuda3std3__45__cpo5beginE,(_ZN40_INTERNAL_8c8a50f4_4_k_cu_ecf29d58_136084cuda3std3__442_GLOBAL__N__8c8a50f4_4_k_cu_ecf29d58_136086ignoreE - _ZN40_INTERNAL_8c8a50f4_4_k_cu_ecf29d58_136084cuda3std3__45__cpo5beginE)
_ZN40_INTERNAL_8c8a50f4_4_k_cu_ecf29d58_136084cuda3std3__45__cpo5beginE:
	.zero		1
	.type		_ZN40_INTERNAL_8c8a50f4_4_k_cu_ecf29d58_136084cuda3std3__442_GLOBAL__N__8c8a50f4_4_k_cu_ecf29d58_136086ignoreE,@object
	.size		_ZN40_INTERNAL_8c8a50f4_4_k_cu_ecf29d58_136084cuda3std3__442_GLOBAL__N__8c8a50f4_4_k_cu_ecf29d58_136086ignoreE,(_ZN40_INTERNAL_8c8a50f4_4_k_cu_ecf29d58_136084cute7productE - _ZN40_INTERNAL_8c8a50f4_4_k_cu_ecf29d58_136084cuda3std3__442_GLOBAL__N__8c8a50f4_4_k_cu_ecf29d58_136086ignoreE)
_ZN40_INTERNAL_8c8a50f4_4_k_cu_ecf29d58_136084cuda3std3__442_GLOBAL__N__8c8a50f4_4_k_cu_ecf29d58_136086ignoreE:
	.zero		1
	.type		_ZN40_INTERNAL_8c8a50f4_4_k_cu_ecf29d58_136084cute7productE,@object
	.size		_ZN40_INTERNAL_8c8a50f4_4_k_cu_ecf29d58_136084cute7productE,(_ZN40_INTERNAL_8c8a50f4_4_k_cu_ecf29d58_136084cuda3std3__45__cpo3endE - _ZN40_INTERNAL_8c8a50f4_4_k_cu_ecf29d58_136084cute7productE)
_ZN40_INTERNAL_8c8a50f4_4_k_cu_ecf29d58_136084cute7productE:
	.zero		1
	.type		_ZN40_INTERNAL_8c8a50f4_4_k_cu_ecf29d58_136084cuda3std3__45__cpo3endE,@object
	.size		_ZN40_INTERNAL_8c8a50f4_4_k_cu_ecf29d58_136084cuda3std3__45__cpo3endE,(_ZN40_INTERNAL_8c8a50f4_4_k_cu_ecf29d58_136084cuda3std3__419piecewise_constructE - _ZN40_INTERNAL_8c8a50f4_4_k_cu_ecf29d58_136084cuda3std3__45__cpo3endE)
_ZN40_INTERNAL_8c8a50f4_4_k_cu_ecf29d58_136084cuda3std3__45__cpo3endE:
	.zero		1
	.type		_ZN40_INTERNAL_8c8a50f4_4_k_cu_ecf29d58_136084cuda3std3__419piecewise_constructE,@object
	.size		_ZN40_INTERNAL_8c8a50f4_4_k_cu_ecf29d58_136084cuda3std3__419piecewise_constructE,(_ZN40_INTERNAL_8c8a50f4_4_k_cu_ecf29d58_136084cuda3std3__45__cpo4cendE - _ZN40_INTERNAL_8c8a50f4_4_k_cu_ecf29d58_136084cuda3std3__419piecewise_constructE)
_ZN40_INTERNAL_8c8a50f4_4_k_cu_ecf29d58_136084cuda3std3__419piecewise_constructE:
	.zero		1
	.type		_ZN40_INTERNAL_8c8a50f4_4_k_cu_ecf29d58_136084cuda3std3__45__cpo4cendE,@object
	.size		_ZN40_INTERNAL_8c8a50f4_4_k_cu_ecf29d58_136084cuda3std3__45__cpo4cendE,(_ZN40_INTERNAL_8c8a50f4_4_k_cu_ecf29d58_136084cuda3std6ranges3__45__cpo4swapE - _ZN40_INTERNAL_8c8a50f4_4_k_cu_ecf29d58_136084cuda3std3__45__cpo4cendE)
_ZN40_INTERNAL_8c8a50f4_4_k_cu_ecf29d58_136084cuda3std3__45__cpo4cendE:
	.zero		1
	.type		_ZN40_INTERNAL_8c8a50f4_4_k_cu_ecf29d58_136084cuda3std6ranges3__45__cpo4swapE,@object
	.size		_ZN40_INTERNAL_8c8a50f4_4_k_cu_ecf29d58_136084cuda3std6ranges3__45__cpo4swapE,(.L_8 - _ZN40_INTERNAL_8c8a50f4_4_k_cu_ecf29d58_136084cuda3std6ranges3__45__cpo4swapE)
_ZN40_INTERNAL_8c8a50f4_4_k_cu_ecf29d58_136084cuda3std6ranges3__45__cpo4swapE:
	.zero		1
.L_8:


//--------------------- .nv.constant0._ZN7cutlass13device_kernelINS_4gemm6kernel13GemmUniversalIN4cute5tupleIJiiiiEEENS1_10collective13CollectiveMmaINS1_34MainloopSm90TmaGmmaWarpSpecializedILi9ENS5_IJNS4_1CILi1EEESB_SB_EEENS1_35KernelTmaWarpSpecializedCooperativeEEENS5_IJNSA_ILi256EEENSA_ILi128EEENSA_ILi32EEEEEENS_10bfloat16_tENS5_IJlSB_lEEESJ_SK_NS4_8TiledMMAINS4_8MMA_AtomIJNS4_4SM904GMMA28MMA_64x128x16_F32BF16BF16_SSILNSO_5MajorE0ELSQ_0ELNSO_7ScaleInE1ELSR_1EEEEEENS4_6LayoutINS5_IJNSA_ILi2EEESB_SB_EEENS5_IJSB_NSA_ILi0EEESX_EEEEENS5_IJNS4_10UnderscoreES10_S10_EEEEENS4_13SM90_TMA_LOADENS4_14ComposedLayoutINS4_7SwizzleILi2ELi4ELi3EEENS4_18smem_ptr_flag_bitsILi16EEENSU_INS5_IJNSA_ILi8EEESH_EEENS5_IJSH_SB_EEEEEEEvNS4_8identityES13_S1D_vS1E_EENS_8epilogue10collective6detail29Sm90TmaWarpSpecializedAdapterINS1H_15DefaultEpilogueISJ_SK_SK_NS1G_6thread17LinearCombinationISJ_Li1EffLNS1L_9ScaleType4KindE0ELNS_15FloatRoundStyleE2ESJ_EENS1_15EpilogueDefaultEEEEEvvEEEEvNT_6ParamsE --------------------------
	.section	.nv.constant0._ZN7cutlass13device_kernelINS_4gemm6kernel13GemmUniversalIN4cute5tupleIJiiiiEEENS1_10collective13CollectiveMmaINS1_34MainloopSm90TmaGmmaWarpSpecializedILi9ENS5_IJNS4_1CILi1EEESB_SB_EEENS1_35KernelTmaWarpSpecializedCooperativeEEENS5_IJNSA_ILi256EEENSA_ILi128EEENSA_ILi32EEEEEENS_10bfloat16_tENS5_IJlSB_lEEESJ_SK_NS4_8TiledMMAINS4_8MMA_AtomIJNS4_4SM904GMMA28MMA_64x128x16_F32BF16BF16_SSILNSO_5MajorE0ELSQ_0ELNSO_7ScaleInE1ELSR_1EEEEEENS4_6LayoutINS5_IJNSA_ILi2EEESB_SB_EEENS5_IJSB_NSA_ILi0EEESX_EEEEENS5_IJNS4_10UnderscoreES10_S10_EEEEENS4_13SM90_TMA_LOADENS4_14ComposedLayoutINS4_7SwizzleILi2ELi4ELi3EEENS4_18smem_ptr_flag_bitsILi16EEENSU_INS5_IJNSA_ILi8EEESH_EEENS5_IJSH_SB_EEEEEEEvNS4_8identityES13_S1D_vS1E_EENS_8epilogue10collective6detail29Sm90TmaWarpSpecializedAdapterINS1H_15DefaultEpilogueISJ_SK_SK_NS1G_6thread17LinearCombinationISJ_Li1EffLNS1L_9ScaleType4KindE0ELNS_15FloatRoundStyleE2ESJ_EENS1_15EpilogueDefaultEEEEEvvEEEEvNT_6ParamsE,"a",@progbits
	.sectionflags	@""
	.align	4
.nv.constant0._ZN7cutlass13device_kernelINS_4gemm6kernel13GemmUniversalIN4cute5tupleIJiiiiEEENS1_10collective13CollectiveMmaINS1_34MainloopSm90TmaGmmaWarpSpecializedILi9ENS5_IJNS4_1CILi1EEESB_SB_EEENS1_35KernelTmaWarpSpecializedCooperativeEEENS5_IJNSA_ILi256EEENSA_ILi128EEENSA_ILi32EEEEEENS_10bfloat16_tENS5_IJlSB_lEEESJ_SK_NS4_8TiledMMAINS4_8MMA_AtomIJNS4_4SM904GMMA28MMA_64x128x16_F32BF16BF16_SSILNSO_5MajorE0ELSQ_0ELNSO_7ScaleInE1ELSR_1EEEEEENS4_6LayoutINS5_IJNSA_ILi2EEESB_SB_EEENS5_IJSB_NSA_ILi0EEESX_EEEEENS5_IJNS4_10UnderscoreES10_S10_EEEEENS4_13SM90_TMA_LOADENS4_14ComposedLayoutINS4_7SwizzleILi2ELi4ELi3EEENS4_18smem_ptr_flag_bitsILi16EEENSU_INS5_IJNSA_ILi8EEESH_EEENS5_IJSH_SB_EEEEEEEvNS4_8identityES13_S1D_vS1E_EENS_8epilogue10collective6detail29Sm90TmaWarpSpecializedAdapterINS1H_15DefaultEpilogueISJ_SK_SK_NS1G_6thread17LinearCombinationISJ_Li1EffLNS1L_9ScaleType4KindE0ELNS_15FloatRoundStyleE2ESJ_EENS1_15EpilogueDefaultEEEEEvvEEEEvNT_6ParamsE:
	.zero		1664


//--------------------- SYMBOLS --------------------------

	.type		.nv.reservedSmem.offset0,@object
	.size		.nv.reservedSmem.offset0,0x4
	.type		__assertfail,@function
